// auto-generated by cutlass_sweep.gemm — config: {"arch": "sm_90", "cluster_m": 8, "cluster_n": 1, "dtype": "fp16", "dtype_b": "fp16", "layout": "nt", "stages": 0, "tile_k": 64, "tile_m": 256, "tile_n": 64}
#include "cutlass/cutlass.h"
#include "cutlass/gemm/collective/collective_builder.hpp"
#include "cutlass/gemm/device/gemm_universal_adapter.h"
#include "cutlass/gemm/kernel/gemm_universal.hpp"
#include "cutlass/epilogue/collective/collective_builder.hpp"

using ElemA = cutlass::half_t;
using ElemB = cutlass::half_t;
using ElemCD = cutlass::half_t;
using Acc  = float;
using TileShape    = cute::Shape<cute::_256, cute::_64, cute::_64>;
using ClusterShape = cute::Shape<cute::_8, cute::_1, cute::_1>;

using CollectiveEpilogue = typename cutlass::epilogue::collective::CollectiveBuilder<
    cutlass::arch::Sm90, cutlass::arch::OpClassTensorOp,
    TileShape, ClusterShape,
    cutlass::epilogue::collective::EpilogueTileAuto,
    Acc, Acc,
    ElemCD, cutlass::layout::RowMajor, 128 / cutlass::sizeof_bits<ElemCD>::value,
    ElemCD, cutlass::layout::RowMajor, 128 / cutlass::sizeof_bits<ElemCD>::value,
    cutlass::epilogue::collective::EpilogueScheduleAuto
  >::CollectiveOp;

using CollectiveMainloop = typename cutlass::gemm::collective::CollectiveBuilder<
    cutlass::arch::Sm90, cutlass::arch::OpClassTensorOp,
    ElemA, cutlass::layout::RowMajor, 128 / cutlass::sizeof_bits<ElemA>::value,
    ElemB, cutlass::layout::ColumnMajor, 128 / cutlass::sizeof_bits<ElemB>::value,
    Acc,
    TileShape, ClusterShape,
    cutlass::gemm::collective::StageCountAutoCarveout<static_cast<int>(sizeof(typename CollectiveEpilogue::SharedStorage))>,
    cutlass::gemm::collective::KernelScheduleAuto
  >::CollectiveOp;

using GemmKernel = cutlass::gemm::kernel::GemmUniversal<
    cute::Shape<int,int,int,int>,
    CollectiveMainloop,
    CollectiveEpilogue
>;
using Gemm = cutlass::gemm::device::GemmUniversalAdapter<GemmKernel>;

// Force the device kernel symbol into the cubin without needing a host main.
auto* _anchor = &cutlass::device_kernel<GemmKernel>;


// ===== COMPILED SASS (sm_90a) =====

	.target	sm_90a

	.elftype	@"ET_EXEC"


//--------------------- .note.nv.tkinfo           --------------------------
	.section	.note.nv.tkinfo,"",@"SHT_NOTE"
	.sectionflags	@"SHF_NOTE_NV_TKINFO"
	.tkinfo
        /*0018*/ 	.word	0x00000002
        /*0030*/ 	.string	""
        /*0030*/ 	.string	"ptxas"
        /*0030*/ 	.string	"Cuda compilation tools, release 13.0, V13.0.88"
        /*0030*/ 	.string	"Build cuda_13.0.r13.0/compiler.36424714_0"
        /*0030*/ 	.string	"-arch sm_90a -m 64 "



//--------------------- .note.nv.cuinfo           --------------------------
	.section	.note.nv.cuinfo,"",@"SHT_NOTE"
	.sectionflags	@"SHF_NOTE_NV_CUINFO"
        /*0018*/ 	.short	0x0002
        /*001a*/ 	.short	0x005a
        /*001c*/ 	.short	0x0082
	.zero		2


//--------------------- .nv.info                  --------------------------
	.section	.nv.info,"",@"SHT_CUDA_INFO"
	.align	4


	//----- nvinfo : EIATTR_REGCOUNT
	.align		4
        /*0000*/ 	.byte	0x04, 0x2f
        /*0002*/ 	.short	(.L_15 - .L_14)
	.align		4
.L_14:
        /*0004*/ 	.word	index@(_ZN7cutlass13device_kernelINS_4gemm6kernel13GemmUniversalIN4cute5tupleIJiiiiEEENS1_10collective13CollectiveMmaINS1_34MainloopSm90TmaGmmaWarpSpecializedILi5ENS5_IJNS4_1CILi8EEENSA_ILi1EEESC_EEENS1_35KernelTmaWarpSpecializedCooperativeEEENS5_IJNSA_ILi256EEENSA_ILi64EEESH_EEENS_6half_tENS5_IJlSC_lEEESJ_SK_NS4_8TiledMMAINS4_8MMA_AtomIJNS4_4SM904GMMA25MMA_64x64x16_F32F16F16_SSILNSO_5MajorE0ELSQ_0ELNSO_7ScaleInE1ELSR_1EEEEEENS4_6LayoutINS5_IJNSA_ILi2EEESC_SC_EEENS5_IJSC_NSA_ILi0EEESX_EEEEENS5_IJNS4_10UnderscoreES10_S10_EEEEENS4_13SM90_TMA_LOADENS4_14ComposedLayoutINS4_7SwizzleILi3ELi4ELi3EEENS4_18smem_ptr_flag_bitsILi16EEENSU_INS5_IJSB_SH_EEENS5_IJSH_SC_EEEEEEEvNS4_8identityENS4_23SM90_TMA_LOAD_MULTICASTES1C_vS1D_EENS_8epilogue10collective6detail29Sm90TmaWarpSpecializedAdapterINS1H_15DefaultEpilogueISJ_SK_SK_NS1G_6thread17LinearCombinationISJ_Li1EffLNS1L_9ScaleType4KindE0ELNS_15FloatRoundStyleE2ESJ_EENS1_15EpilogueDefaultEEEEEvvEEEEvNT_6ParamsE)
        /*0008*/ 	.word	0x000000a8


	//----- nvinfo : EIATTR_FRAME_SIZE
	.align		4
.L_15:
        /*000c*/ 	.byte	0x04, 0x11
        /*000e*/ 	.short	(.L_17 - .L_16)
	.align		4
.L_16:
        /*0010*/ 	.word	index@(_ZN7cutlass13device_kernelINS_4gemm6kernel13GemmUniversalIN4cute5tupleIJiiiiEEENS1_10collective13CollectiveMmaINS1_34MainloopSm90TmaGmmaWarpSpecializedILi5ENS5_IJNS4_1CILi8EEENSA_ILi1EEESC_EEENS1_35KernelTmaWarpSpecializedCooperativeEEENS5_IJNSA_ILi256EEENSA_ILi64EEESH_EEENS_6half_tENS5_IJlSC_lEEESJ_SK_NS4_8TiledMMAINS4_8MMA_AtomIJNS4_4SM904GMMA25MMA_64x64x16_F32F16F16_SSILNSO_5MajorE0ELSQ_0ELNSO_7ScaleInE1ELSR_1EEEEEENS4_6LayoutINS5_IJNSA_ILi2EEESC_SC_EEENS5_IJSC_NSA_ILi0EEESX_EEEEENS5_IJNS4_10UnderscoreES10_S10_EEEEENS4_13SM90_TMA_LOADENS4_14ComposedLayoutINS4_7SwizzleILi3ELi4ELi3EEENS4_18smem_ptr_flag_bitsILi16EEENSU_INS5_IJSB_SH_EEENS5_IJSH_SC_EEEEEEEvNS4_8identityENS4_23SM90_TMA_LOAD_MULTICASTES1C_vS1D_EENS_8epilogue10collective6detail29Sm90TmaWarpSpecializedAdapterINS1H_15DefaultEpilogueISJ_SK_SK_NS1G_6thread17LinearCombinationISJ_Li1EffLNS1L_9ScaleType4KindE0ELNS_15FloatRoundStyleE2ESJ_EENS1_15EpilogueDefaultEEEEEvvEEEEvNT_6ParamsE)
        /*0014*/ 	.word	0x00000000


	//----- nvinfo : EIATTR_MIN_STACK_SIZE
	.align		4
.L_17:
        /*0018*/ 	.byte	0x04, 0x12
        /*001a*/ 	.short	(.L_19 - .L_18)
	.align		4
.L_18:
        /*001c*/ 	.word	index@(_ZN7cutlass13device_kernelINS_4gemm6kernel13GemmUniversalIN4cute5tupleIJiiiiEEENS1_10collective13CollectiveMmaINS1_34MainloopSm90TmaGmmaWarpSpecializedILi5ENS5_IJNS4_1CILi8EEENSA_ILi1EEESC_EEENS1_35KernelTmaWarpSpecializedCooperativeEEENS5_IJNSA_ILi256EEENSA_ILi64EEESH_EEENS_6half_tENS5_IJlSC_lEEESJ_SK_NS4_8TiledMMAINS4_8MMA_AtomIJNS4_4SM904GMMA25MMA_64x64x16_F32F16F16_SSILNSO_5MajorE0ELSQ_0ELNSO_7ScaleInE1ELSR_1EEEEEENS4_6LayoutINS5_IJNSA_ILi2EEESC_SC_EEENS5_IJSC_NSA_ILi0EEESX_EEEEENS5_IJNS4_10UnderscoreES10_S10_EEEEENS4_13SM90_TMA_LOADENS4_14ComposedLayoutINS4_7SwizzleILi3ELi4ELi3EEENS4_18smem_ptr_flag_bitsILi16EEENSU_INS5_IJSB_SH_EEENS5_IJSH_SC_EEEEEEEvNS4_8identityENS4_23SM90_TMA_LOAD_MULTICASTES1C_vS1D_EENS_8epilogue10collective6detail29Sm90TmaWarpSpecializedAdapterINS1H_15DefaultEpilogueISJ_SK_SK_NS1G_6thread17LinearCombinationISJ_Li1EffLNS1L_9ScaleType4KindE0ELNS_15FloatRoundStyleE2ESJ_EENS1_15EpilogueDefaultEEEEEvvEEEEvNT_6ParamsE)
        /*0020*/ 	.word	0x00000000
.L_19:


//--------------------- .nv.compat                --------------------------
	.section	.nv.compat,"",@"SHT_CUDA_COMPAT_INFO"
	.align	4
        /*0000*/ 	.byte	0x02, 0x09, 0x01, 0x00, 0x02, 0x02, 0x04, 0x00, 0x02, 0x05, 0x05, 0x00, 0x03, 0x07, 0x01, 0x01
        /*0010*/ 	.byte	0x02, 0x03, 0x01, 0x00, 0x02, 0x06, 0x01, 0x00, 0x04, 0x0b, 0x08, 0x00, 0x00, 0x00, 0x00, 0x00
        /*0020*/ 	.byte	0x00, 0x00, 0x00, 0x00


//--------------------- .nv.info._ZN7cutlass13device_kernelINS_4gemm6kernel13GemmUniversalIN4cute5tupleIJiiiiEEENS1_10collective13CollectiveMmaINS1_34MainloopSm90TmaGmmaWarpSpecializedILi5ENS5_IJNS4_1CILi8EEENSA_ILi1EEESC_EEENS1_35KernelTmaWarpSpecializedCooperativeEEENS5_IJNSA_ILi256EEENSA_ILi64EEESH_EEENS_6half_tENS5_IJlSC_lEEESJ_SK_NS4_8TiledMMAINS4_8MMA_AtomIJNS4_4SM904GMMA25MMA_64x64x16_F32F16F16_SSILNSO_5MajorE0ELSQ_0ELNSO_7ScaleInE1ELSR_1EEEEEENS4_6LayoutINS5_IJNSA_ILi2EEESC_SC_EEENS5_IJSC_NSA_ILi0EEESX_EEEEENS5_IJNS4_10UnderscoreES10_S10_EEEEENS4_13SM90_TMA_LOADENS4_14ComposedLayoutINS4_7SwizzleILi3ELi4ELi3EEENS4_18smem_ptr_flag_bitsILi16EEENSU_INS5_IJSB_SH_EEENS5_IJSH_SC_EEEEEEEvNS4_8identityENS4_23SM90_TMA_LOAD_MULTICASTES1C_vS1D_EENS_8epilogue10collective6detail29Sm90TmaWarpSpecializedAdapterINS1H_15DefaultEpilogueISJ_SK_SK_NS1G_6thread17LinearCombinationISJ_Li1EffLNS1L_9ScaleType4KindE0ELNS_15FloatRoundStyleE2ESJ_EENS1_15EpilogueDefaultEEEEEvvEEEEvNT_6ParamsE --------------------------
	.section	.nv.info._ZN7cutlass13device_kernelINS_4gemm6kernel13GemmUniversalIN4cute5tupleIJiiiiEEENS1_10collective13CollectiveMmaINS1_34MainloopSm90TmaGmmaWarpSpecializedILi5ENS5_IJNS4_1CILi8EEENSA_ILi1EEESC_EEENS1_35KernelTmaWarpSpecializedCooperativeEEENS5_IJNSA_ILi256EEENSA_ILi64EEESH_EEENS_6half_tENS5_IJlSC_lEEESJ_SK_NS4_8TiledMMAINS4_8MMA_AtomIJNS4_4SM904GMMA25MMA_64x64x16_F32F16F16_SSILNSO_5MajorE0ELSQ_0ELNSO_7ScaleInE1ELSR_1EEEEEENS4_6LayoutINS5_IJNSA_ILi2EEESC_SC_EEENS5_IJSC_NSA_ILi0EEESX_EEEEENS5_IJNS4_10UnderscoreES10_S10_EEEEENS4_13SM90_TMA_LOADENS4_14ComposedLayoutINS4_7SwizzleILi3ELi4ELi3EEENS4_18smem_ptr_flag_bitsILi16EEENSU_INS5_IJSB_SH_EEENS5_IJSH_SC_EEEEEEEvNS4_8identityENS4_23SM90_TMA_LOAD_MULTICASTES1C_vS1D_EENS_8epilogue10collective6detail29Sm90TmaWarpSpecializedAdapterINS1H_15DefaultEpilogueISJ_SK_SK_NS1G_6thread17LinearCombinationISJ_Li1EffLNS1L_9ScaleType4KindE0ELNS_15FloatRoundStyleE2ESJ_EENS1_15EpilogueDefaultEEEEEvvEEEEvNT_6ParamsE,"",@"SHT_CUDA_INFO"
	.sectionflags	@""
	.align	4


	//----- nvinfo : EIATTR_CUDA_API_VERSION
	.align		4
        /*0000*/ 	.byte	0x04, 0x37
        /*0002*/ 	.short	(.L_21 - .L_20)
.L_20:
        /*0004*/ 	.word	0x00000082


	//----- nvinfo : EIATTR_KPARAM_INFO
	.align		4
.L_21:
        /*0008*/ 	.byte	0x04, 0x17
        /*000a*/ 	.short	(.L_23 - .L_22)
.L_22:
        /*000c*/ 	.word	0x00000000
        /*0010*/ 	.short	0x0000
        /*0012*/ 	.short	0x0070
        /*0014*/ 	.byte	0x00, 0xf0, 0x01, 0x10


	//----- nvinfo : EIATTR_SPARSE_MMA_MASK
	.align		4
.L_23:
        /*0018*/ 	.byte	0x03, 0x50
        /*001a*/ 	.short	0x0000


	//----- nvinfo : EIATTR_MAXREG_COUNT
	.align		4
        /*001c*/ 	.byte	0x03, 0x1b
        /*001e*/ 	.short	0x00a8


	//----- nvinfo : EIATTR_NUM_BARRIERS
	.align		4
        /*0020*/ 	.byte	0x02, 0x4c
        /*0022*/ 	.byte	0x01
	.zero		1


	//----- nvinfo : EIATTR_EXTERNS
	.align		4
        /*0024*/ 	.byte	0x04, 0x0f
        /*0026*/ 	.short	(.L_25 - .L_24)


	//   ....[0]....
	.align		4
.L_24:
        /*0028*/ 	.word	index@(__assertfail)


	//----- nvinfo : EIATTR_MERCURY_ISA_VERSION
	.align		4
.L_25:
        /*002c*/ 	.byte	0x03, 0x5f
        /*002e*/ 	.short	0x0101


	//----- nvinfo : EIATTR_INT_WARP_WIDE_INSTR_OFFSETS
	.align		4
        /*0030*/ 	.byte	0x04, 0x31
        /*0032*/ 	.short	(.L_27 - .L_26)


	//   ....[0]....
.L_26:
        /*0034*/ 	.word	0x000004e0


	//   ....[1]....
        /*0038*/ 	.word	0x000004f0


	//   ....[2]....
        /*003c*/ 	.word	0x00000670


	//----- nvinfo : EIATTR_COOP_GROUP_MASK_REGIDS
	.align		4
.L_27:
        /*0040*/ 	.byte	0x04, 0x29
        /*0042*/ 	.short	(.L_29 - .L_28)


	//   ....[0]....
.L_28:
        /*0044*/ 	.word	0xffffffff


	//   ....[1]....
        /*0048*/ 	.word	0xffffffff


	//   ....[2]....
        /*004c*/ 	.word	0xffffffff


	//   ....[3]....
        /*0050*/ 	.word	0xffffffff


	//   ....[4]....
        /*0054*/ 	.word	0xffffffff


	//   ....[5]....
        /*0058*/ 	.word	0xffffffff


	//----- nvinfo : EIATTR_COOP_GROUP_INSTR_OFFSETS
	.align		4
.L_29:
        /*005c*/ 	.byte	0x04, 0x28
        /*005e*/ 	.short	(.L_31 - .L_30)


	//   ....[0]....
.L_30:
        /*0060*/ 	.word	0x00000060


	//   ....[1]....
        /*0064*/ 	.word	0x00000070


	//   ....[2]....
        /*0068*/ 	.word	0x00000130


	//   ....[3]....
        /*006c*/ 	.word	0x00000310


	//   ....[4]....
        /*0070*/ 	.word	0x00000810


	//   ....[5]....
        /*0074*/ 	.word	0x00001260


	//----- nvinfo : EIATTR_REG_RECONFIG
	.align		4
.L_31:
        /*0078*/ 	.byte	0x01, 0x54
	.zero		2


	//----- nvinfo : EIATTR_SYSCALL_OFFSETS
	.align		4
        /*007c*/ 	.byte	0x04, 0x46
        /*007e*/ 	.short	(.L_33 - .L_32)


	//   ....[0]....
.L_32:
        /*0080*/ 	.word	0x00001420


	//----- nvinfo : EIATTR_MBARRIER_INSTR_OFFSETS
	.align		4
.L_33:
        /*0084*/ 	.byte	0x04, 0x39
        /*0086*/ 	.short	(.L_35 - .L_34)


	//   ....[0]....
.L_34:
        /*0088*/ 	.word	0x00000260
        /*008c*/ 	.word	0x000000ff
        /*0090*/ 	.word	0x00000000
        /*0094*/ 	.short	0x0100
        /*0096*/ 	.byte	0x08
	.zero		1


	//   ....[1]....
        /*0098*/ 	.word	0x00000270
        /*009c*/ 	.word	0x000000ff
        /*00a0*/ 	.word	0x00000028
        /*00a4*/ 	.short	0x0100
        /*00a6*/ 	.byte	0x08
	.zero		1


	//   ....[2]....
        /*00a8*/ 	.word	0x00000280
        /*00ac*/ 	.word	0x000000ff
        /*00b0*/ 	.word	0x00000008
        /*00b4*/ 	.short	0x0100
        /*00b6*/ 	.byte	0x08
	.zero		1


	//   ....[3]....
        /*00b8*/ 	.word	0x00000290
        /*00bc*/ 	.word	0x000000ff
        /*00c0*/ 	.word	0x00000030
        /*00c4*/ 	.short	0x0100
        /*00c6*/ 	.byte	0x08
	.zero		1


	//   ....[4]....
        /*00c8*/ 	.word	0x000002a0
        /*00cc*/ 	.word	0x000000ff
        /*00d0*/ 	.word	0x00000010
        /*00d4*/ 	.short	0x0100
        /*00d6*/ 	.byte	0x08
	.zero		1


	//   ....[5]....
        /*00d8*/ 	.word	0x000002b0
        /*00dc*/ 	.word	0x000000ff
        /*00e0*/ 	.word	0x00000038
        /*00e4*/ 	.short	0x0100
        /*00e6*/ 	.byte	0x08
	.zero		1


	//   ....[6]....
        /*00e8*/ 	.word	0x000002c0
        /*00ec*/ 	.word	0x000000ff
        /*00f0*/ 	.word	0x00000018
        /*00f4*/ 	.short	0x0100
        /*00f6*/ 	.byte	0x08
	.zero		1


	//   ....[7]....
        /*00f8*/ 	.word	0x000002d0
        /*00fc*/ 	.word	0x000000ff
        /*0100*/ 	.word	0x00000040
        /*0104*/ 	.short	0x0100
        /*0106*/ 	.byte	0x08
	.zero		1


	//   ....[8]....
        /*0108*/ 	.word	0x000002e0
        /*010c*/ 	.word	0x000000ff
        /*0110*/ 	.word	0x00000020
        /*0114*/ 	.short	0x0100
        /*0116*/ 	.byte	0x08
	.zero		1


	//   ....[9]....
        /*0118*/ 	.word	0x000002f0
        /*011c*/ 	.word	0x000000ff
        /*0120*/ 	.word	0x00000048
        /*0124*/ 	.short	0x0100
        /*0126*/ 	.byte	0x08
	.zero		1


	//   ....[10]....
        /*0128*/ 	.word	0x00000710
        /*012c*/ 	.word	0x000000ff
        /*0130*/ 	.word	0x00000060
        /*0134*/ 	.short	0x0100
        /*0136*/ 	.byte	0x06
	.zero		1


	//   ....[11]....
        /*0138*/ 	.word	0x000007a0
        /*013c*/ 	.word	0x000000ff
        /*0140*/ 	.word	0x00000068
        /*0144*/ 	.short	0x0100
        /*0146*/ 	.byte	0x06
	.zero		1


	//   ....[12]....
        /*0148*/ 	.word	0x000014e0
        /*014c*/ 	.word	0x00000003
        /*0150*/ 	.word	0x00000000
        /*0154*/ 	.short	0x010a
        /*0156*/ 	.byte	0x3f
	.zero		1


	//   ....[13]....
        /*0158*/ 	.word	0x00001520
        /*015c*/ 	.word	0x00000003
        /*0160*/ 	.word	0x00000000
        /*0164*/ 	.short	0x010a
        /*0166*/ 	.byte	0x3f
	.zero		1


	//   ....[14]....
        /*0168*/ 	.word	0x00001a70
        /*016c*/ 	.word	0x00000005
        /*0170*/ 	.word	0x00000000
        /*0174*/ 	.short	0x010a
        /*0176*/ 	.byte	0x3f
	.zero		1


	//   ....[15]....
        /*0178*/ 	.word	0x00001ab0
        /*017c*/ 	.word	0x00000005
        /*0180*/ 	.word	0x00000000
        /*0184*/ 	.short	0x010a
        /*0186*/ 	.byte	0x3f
	.zero		1


	//   ....[16]....
        /*0188*/ 	.word	0x00001e90
        /*018c*/ 	.word	0x00000005
        /*0190*/ 	.word	0x00000000
        /*0194*/ 	.short	0x0101
        /*0196*/ 	.byte	0x3f
	.zero		1


	//   ....[17]....
        /*0198*/ 	.word	0x000020b0
        /*019c*/ 	.word	0x00000003
        /*01a0*/ 	.word	0x00000000
        /*01a4*/ 	.short	0x0101
        /*01a6*/ 	.byte	0x3f
	.zero		1


	//   ....[18]....
        /*01a8*/ 	.word	0x00008110
        /*01ac*/ 	.word	0x00000017
        /*01b0*/ 	.word	0x00000028
        /*01b4*/ 	.short	0x010a
        /*01b6*/ 	.byte	0x3f
	.zero		1


	//   ....[19]....
        /*01b8*/ 	.word	0x00008480
        /*01bc*/ 	.word	0x00000003
        /*01c0*/ 	.word	0x00000068
        /*01c4*/ 	.short	0x0101
        /*01c6*/ 	.byte	0x3f
	.zero		1


	//   ....[20]....
        /*01c8*/ 	.word	0x00008be0
        /*01cc*/ 	.word	0x00000007
        /*01d0*/ 	.word	0x00000000
        /*01d4*/ 	.short	0x010a
        /*01d6*/ 	.byte	0x3f
	.zero		1


	//   ....[21]....
        /*01d8*/ 	.word	0x00008c60
        /*01dc*/ 	.word	0x00000008
        /*01e0*/ 	.word	0x00000000
        /*01e4*/ 	.short	0x010a
        /*01e6*/ 	.byte	0x3f
	.zero		1


	//   ....[22]....
        /*01e8*/ 	.word	0x00008cf0
        /*01ec*/ 	.word	0x00000009
        /*01f0*/ 	.word	0x00000000
        /*01f4*/ 	.short	0x010a
        /*01f6*/ 	.byte	0x3f
	.zero		1


	//   ....[23]....
        /*01f8*/ 	.word	0x00008d80
        /*01fc*/ 	.word	0x00000006
        /*0200*/ 	.word	0x00000000
        /*0204*/ 	.short	0x010a
        /*0206*/ 	.byte	0x3f
	.zero		1


	//   ....[24]....
        /*0208*/ 	.word	0x00008e10
        /*020c*/ 	.word	0x00000003
        /*0210*/ 	.word	0x00000000
        /*0214*/ 	.short	0x010a
        /*0216*/ 	.byte	0x3f
	.zero		1


	//   ....[25]....
        /*0218*/ 	.word	0x00008e70
        /*021c*/ 	.word	0x00000003
        /*0220*/ 	.word	0x00000000
        /*0224*/ 	.short	0x010a
        /*0226*/ 	.byte	0x3f
	.zero		1


	//   ....[26]....
        /*0228*/ 	.word	0x00008ec0
        /*022c*/ 	.word	0x00000005
        /*0230*/ 	.word	0x00000000
        /*0234*/ 	.short	0x010a
        /*0236*/ 	.byte	0x3f
	.zero		1


	//   ....[27]....
        /*0238*/ 	.word	0x00008f90
        /*023c*/ 	.word	0x00000017
        /*0240*/ 	.word	0x00000028
        /*0244*/ 	.short	0x010a
        /*0246*/ 	.byte	0x3f
	.zero		1


	//   ....[28]....
        /*0248*/ 	.word	0x00009060
        /*024c*/ 	.word	0x00000007
        /*0250*/ 	.word	0x00000000
        /*0254*/ 	.short	0x010a
        /*0256*/ 	.byte	0x3f
	.zero		1


	//   ....[29]....
        /*0258*/ 	.word	0x000090b0
        /*025c*/ 	.word	0x00000008
        /*0260*/ 	.word	0x00000000
        /*0264*/ 	.short	0x010a
        /*0266*/ 	.byte	0x3f
	.zero		1


	//   ....[30]....
        /*0268*/ 	.word	0x00009100
        /*026c*/ 	.word	0x00000009
        /*0270*/ 	.word	0x00000000
        /*0274*/ 	.short	0x010a
        /*0276*/ 	.byte	0x3f
	.zero		1


	//   ....[31]....
        /*0278*/ 	.word	0x00009150
        /*027c*/ 	.word	0x00000006
        /*0280*/ 	.word	0x00000000
        /*0284*/ 	.short	0x010a
        /*0286*/ 	.byte	0x3f
	.zero		1


	//----- nvinfo : EIATTR_NUM_MBARRIERS
	.align		4
.L_35:
        /*0288*/ 	.byte	0x03, 0x38
        /*028a*/ 	.short	0x000c


	//----- nvinfo : EIATTR_EXIT_INSTR_OFFSETS
	.align		4
        /*028c*/ 	.byte	0x04, 0x1c
        /*028e*/ 	.short	(.L_37 - .L_36)


	//   ....[0]....
.L_36:
        /*0290*/ 	.word	0x00000980


	//   ....[1]....
        /*0294*/ 	.word	0x00001190


	//   ....[2]....
        /*0298*/ 	.word	0x00007820


	//   ....[3]....
        /*029c*/ 	.word	0x00007d80


	//   ....[4]....
        /*02a0*/ 	.word	0x00008e60


	//----- nvinfo : EIATTR_MAX_THREADS
	.align		4
.L_37:
        /*02a4*/ 	.byte	0x04, 0x05
        /*02a6*/ 	.short	(.L_39 - .L_38)
.L_38:
        /*02a8*/ 	.word	0x00000180
        /*02ac*/ 	.word	0x00000001
        /*02b0*/ 	.word	0x00000001


	//----- nvinfo : EIATTR_CRS_STACK_SIZE
	.align		4
.L_39:
        /*02b4*/ 	.byte	0x04, 0x1e
        /*02b6*/ 	.short	(.L_41 - .L_40)
.L_40:
        /*02b8*/ 	.word	0x00000000


	//----- nvinfo : EIATTR_CBANK_PARAM_SIZE
	.align		4
.L_41:
        /*02bc*/ 	.byte	0x03, 0x19
        /*02be*/ 	.short	0x0470


	//----- nvinfo : EIATTR_PARAM_CBANK
	.align		4
        /*02c0*/ 	.byte	0x04, 0x0a
        /*02c2*/ 	.short	(.L_43 - .L_42)
	.align		4
.L_42:
        /*02c4*/ 	.word	index@(.nv.constant0._ZN7cutlass13device_kernelINS_4gemm6kernel13GemmUniversalIN4cute5tupleIJiiiiEEENS1_10collective13CollectiveMmaINS1_34MainloopSm90TmaGmmaWarpSpecializedILi5ENS5_IJNS4_1CILi8EEENSA_ILi1EEESC_EEENS1_35KernelTmaWarpSpecializedCooperativeEEENS5_IJNSA_ILi256EEENSA_ILi64EEESH_EEENS_6half_tENS5_IJlSC_lEEESJ_SK_NS4_8TiledMMAINS4_8MMA_AtomIJNS4_4SM904GMMA25MMA_64x64x16_F32F16F16_SSILNSO_5MajorE0ELSQ_0ELNSO_7ScaleInE1ELSR_1EEEEEENS4_6LayoutINS5_IJNSA_ILi2EEESC_SC_EEENS5_IJSC_NSA_ILi0EEESX_EEEEENS5_IJNS4_10UnderscoreES10_S10_EEEEENS4_13SM90_TMA_LOADENS4_14ComposedLayoutINS4_7SwizzleILi3ELi4ELi3EEENS4_18smem_ptr_flag_bitsILi16EEENSU_INS5_IJSB_SH_EEENS5_IJSH_SC_EEEEEEEvNS4_8identityENS4_23SM90_TMA_LOAD_MULTICASTES1C_vS1D_EENS_8epilogue10collective6detail29Sm90TmaWarpSpecializedAdapterINS1H_15DefaultEpilogueISJ_SK_SK_NS1G_6thread17LinearCombinationISJ_Li1EffLNS1L_9ScaleType4KindE0ELNS_15FloatRoundStyleE2ESJ_EENS1_15EpilogueDefaultEEEEEvvEEEEvNT_6ParamsE)
        /*02c8*/ 	.short	0x0210
        /*02ca*/ 	.short	0x0470


	//----- nvinfo : EIATTR_SW_WAR
	.align		4
.L_43:
        /*02cc*/ 	.byte	0x04, 0x36
        /*02ce*/ 	.short	(.L_45 - .L_44)
.L_44:
        /*02d0*/ 	.word	0x00000008
.L_45:


//--------------------- .nv.callgraph             --------------------------
	.section	.nv.callgraph,"",@"SHT_CUDA_CALLGRAPH"
	.align	4
	.sectionentsize	8
	.align		4
        /*0000*/ 	.word	0x00000000
	.align		4
        /*0004*/ 	.word	0xffffffff
	.align		4
        /*0008*/ 	.word	index@(_ZN7cutlass13device_kernelINS_4gemm6kernel13GemmUniversalIN4cute5tupleIJiiiiEEENS1_10collective13CollectiveMmaINS1_34MainloopSm90TmaGmmaWarpSpecializedILi5ENS5_IJNS4_1CILi8EEENSA_ILi1EEESC_EEENS1_35KernelTmaWarpSpecializedCooperativeEEENS5_IJNSA_ILi256EEENSA_ILi64EEESH_EEENS_6half_tENS5_IJlSC_lEEESJ_SK_NS4_8TiledMMAINS4_8MMA_AtomIJNS4_4SM904GMMA25MMA_64x64x16_F32F16F16_SSILNSO_5MajorE0ELSQ_0ELNSO_7ScaleInE1ELSR_1EEEEEENS4_6LayoutINS5_IJNSA_ILi2EEESC_SC_EEENS5_IJSC_NSA_ILi0EEESX_EEEEENS5_IJNS4_10UnderscoreES10_S10_EEEEENS4_13SM90_TMA_LOADENS4_14ComposedLayoutINS4_7SwizzleILi3ELi4ELi3EEENS4_18smem_ptr_flag_bitsILi16EEENSU_INS5_IJSB_SH_EEENS5_IJSH_SC_EEEEEEEvNS4_8identityENS4_23SM90_TMA_LOAD_MULTICASTES1C_vS1D_EENS_8epilogue10collective6detail29Sm90TmaWarpSpecializedAdapterINS1H_15DefaultEpilogueISJ_SK_SK_NS1G_6thread17LinearCombinationISJ_Li1EffLNS1L_9ScaleType4KindE0ELNS_15FloatRoundStyleE2ESJ_EENS1_15EpilogueDefaultEEEEEvvEEEEvNT_6ParamsE)
	.align		4
        /*000c*/ 	.word	index@(__assertfail)
	.align		4
        /*0010*/ 	.word	0x00000000
	.align		4
        /*0014*/ 	.word	0xfffffffe
	.align		4
        /*0018*/ 	.word	0x00000000
	.align		4
        /*001c*/ 	.word	0xfffffffd
	.align		4
        /*0020*/ 	.word	0x00000000
	.align		4
        /*0024*/ 	.word	0xfffffffc


//--------------------- .nv.constant4             --------------------------
	.section	.nv.constant4,"a",@progbits
	.align	8
	.align		8
.nv.constant4:
        /*0000*/ 	.dword	__assertfail
	.align		8
        /*0008*/ 	.dword	__unnamed_1
	.align		8
        /*0010*/ 	.dword	_ZN40_INTERNAL_75f2ae1f_4_k_cu_a285ebf7_343964cuda3std3__45__cpo5beginE
	.align		8
        /*0018*/ 	.dword	_ZN40_INTERNAL_75f2ae1f_4_k_cu_a285ebf7_343964cuda3std3__45__cpo3endE
	.align		8
        /*0020*/ 	.dword	_ZN40_INTERNAL_75f2ae1f_4_k_cu_a285ebf7_343964cuda3std3__45__cpo6cbeginE
	.align		8
        /*0028*/ 	.dword	_ZN40_INTERNAL_75f2ae1f_4_k_cu_a285ebf7_343964cuda3std3__45__cpo4cendE
	.align		8
        /*0030*/ 	.dword	_ZN40_INTERNAL_75f2ae1f_4_k_cu_a285ebf7_343964cuda3std3__442_GLOBAL__N__75f2ae1f_4_k_cu_a285ebf7_343966ignoreE
	.align		8
        /*0038*/ 	.dword	_ZN40_INTERNAL_75f2ae1f_4_k_cu_a285ebf7_343964cuda3std3__419piecewise_constructE
	.align		8
        /*0040*/ 	.dword	_ZN40_INTERNAL_75f2ae1f_4_k_cu_a285ebf7_343964cuda3std3__48in_placeE
	.align		8
        /*0048*/ 	.dword	_ZN40_INTERNAL_75f2ae1f_4_k_cu_a285ebf7_343964cuda3std6ranges3__45__cpo4swapE
	.align		8
        /*0050*/ 	.dword	_ZN40_INTERNAL_75f2ae1f_4_k_cu_a285ebf7_343964cuda3std6ranges3__45__cpo9iter_moveE
	.align		8
        /*0058*/ 	.dword	_ZN40_INTERNAL_75f2ae1f_4_k_cu_a285ebf7_343964cute7productE
	.align		8
        /*0060*/ 	.dword	_ZN40_INTERNAL_75f2ae1f_4_k_cu_a285ebf7_343964cute1_E
	.align		8
        /*0068*/ 	.dword	$str$22
	.align		8
        /*0070*/ 	.dword	$str$23


//--------------------- .text._ZN7cutlass13device_kernelINS_4gemm6kernel13GemmUniversalIN4cute5tupleIJiiiiEEENS1_10collective13CollectiveMmaINS1_34MainloopSm90TmaGmmaWarpSpecializedILi5ENS5_IJNS4_1CILi8EEENSA_ILi1EEESC_EEENS1_35KernelTmaWarpSpecializedCooperativeEEENS5_IJNSA_ILi256EEENSA_ILi64EEESH_EEENS_6half_tENS5_IJlSC_lEEESJ_SK_NS4_8TiledMMAINS4_8MMA_AtomIJNS4_4SM904GMMA25MMA_64x64x16_F32F16F16_SSILNSO_5MajorE0ELSQ_0ELNSO_7ScaleInE1ELSR_1EEEEEENS4_6LayoutINS5_IJNSA_ILi2EEESC_SC_EEENS5_IJSC_NSA_ILi0EEESX_EEEEENS5_IJNS4_10UnderscoreES10_S10_EEEEENS4_13SM90_TMA_LOADENS4_14ComposedLayoutINS4_7SwizzleILi3ELi4ELi3EEENS4_18smem_ptr_flag_bitsILi16EEENSU_INS5_IJSB_SH_EEENS5_IJSH_SC_EEEEEEEvNS4_8identityENS4_23SM90_TMA_LOAD_MULTICASTES1C_vS1D_EENS_8epilogue10collective6detail29Sm90TmaWarpSpecializedAdapterINS1H_15DefaultEpilogueISJ_SK_SK_NS1G_6thread17LinearCombinationISJ_Li1EffLNS1L_9ScaleType4KindE0ELNS_15FloatRoundStyleE2ESJ_EENS1_15EpilogueDefaultEEEEEvvEEEEvNT_6ParamsE --------------------------
	.section	.text._ZN7cutlass13device_kernelINS_4gemm6kernel13GemmUniversalIN4cute5tupleIJiiiiEEENS1_10collective13CollectiveMmaINS1_34MainloopSm90TmaGmmaWarpSpecializedILi5ENS5_IJNS4_1CILi8EEENSA_ILi1EEESC_EEENS1_35KernelTmaWarpSpecializedCooperativeEEENS5_IJNSA_ILi256EEENSA_ILi64EEESH_EEENS_6half_tENS5_IJlSC_lEEESJ_SK_NS4_8TiledMMAINS4_8MMA_AtomIJNS4_4SM904GMMA25MMA_64x64x16_F32F16F16_SSILNSO_5MajorE0ELSQ_0ELNSO_7ScaleInE1ELSR_1EEEEEENS4_6LayoutINS5_IJNSA_ILi2EEESC_SC_EEENS5_IJSC_NSA_ILi0EEESX_EEEEENS5_IJNS4_10UnderscoreES10_S10_EEEEENS4_13SM90_TMA_LOADENS4_14ComposedLayoutINS4_7SwizzleILi3ELi4ELi3EEENS4_18smem_ptr_flag_bitsILi16EEENSU_INS5_IJSB_SH_EEENS5_IJSH_SC_EEEEEEEvNS4_8identityENS4_23SM90_TMA_LOAD_MULTICASTES1C_vS1D_EENS_8epilogue10collective6detail29Sm90TmaWarpSpecializedAdapterINS1H_15DefaultEpilogueISJ_SK_SK_NS1G_6thread17LinearCombinationISJ_Li1EffLNS1L_9ScaleType4KindE0ELNS_15FloatRoundStyleE2ESJ_EENS1_15EpilogueDefaultEEEEEvvEEEEvNT_6ParamsE,"ax",@progbits
	.align	128
.text._ZN7cutlass13device_kernelINS_4gemm6kernel13GemmUniversalIN4cute5tupleIJiiiiEEENS1_10collective13CollectiveMmaINS1_34MainloopSm90TmaGmmaWarpSpecializedILi5ENS5_IJNS4_1CILi8EEENSA_ILi1EEESC_EEENS1_35KernelTmaWarpSpecializedCooperativeEEENS5_IJNSA_ILi256EEENSA_ILi64EEESH_EEENS_6half_tENS5_IJlSC_lEEESJ_SK_NS4_8TiledMMAINS4_8MMA_AtomIJNS4_4SM904GMMA25MMA_64x64x16_F32F16F16_SSILNSO_5MajorE0ELSQ_0ELNSO_7ScaleInE1ELSR_1EEEEEENS4_6LayoutINS5_IJNSA_ILi2EEESC_SC_EEENS5_IJSC_NSA_ILi0EEESX_EEEEENS5_IJNS4_10UnderscoreES10_S10_EEEEENS4_13SM90_TMA_LOADENS4_14ComposedLayoutINS4_7SwizzleILi3ELi4ELi3EEENS4_18smem_ptr_flag_bitsILi16EEENSU_INS5_IJSB_SH_EEENS5_IJSH_SC_EEEEEEEvNS4_8identityENS4_23SM90_TMA_LOAD_MULTICASTES1C_vS1D_EENS_8epilogue10collective6detail29Sm90TmaWarpSpecializedAdapterINS1H_15DefaultEpilogueISJ_SK_SK_NS1G_6thread17LinearCombinationISJ_Li1EffLNS1L_9ScaleType4KindE0ELNS_15FloatRoundStyleE2ESJ_EENS1_15EpilogueDefaultEEEEEvvEEEEvNT_6ParamsE:
        .type           _ZN7cutlass13device_kernelINS_4gemm6kernel13GemmUniversalIN4cute5tupleIJiiiiEEENS1_10collective13CollectiveMmaINS1_34MainloopSm90TmaGmmaWarpSpecializedILi5ENS5_IJNS4_1CILi8EEENSA_ILi1EEESC_EEENS1_35KernelTmaWarpSpecializedCooperativeEEENS5_IJNSA_ILi256EEENSA_ILi64EEESH_EEENS_6half_tENS5_IJlSC_lEEESJ_SK_NS4_8TiledMMAINS4_8MMA_AtomIJNS4_4SM904GMMA25MMA_64x64x16_F32F16F16_SSILNSO_5MajorE0ELSQ_0ELNSO_7ScaleInE1ELSR_1EEEEEENS4_6LayoutINS5_IJNSA_ILi2EEESC_SC_EEENS5_IJSC_NSA_ILi0EEESX_EEEEENS5_IJNS4_10UnderscoreES10_S10_EEEEENS4_13SM90_TMA_LOADENS4_14ComposedLayoutINS4_7SwizzleILi3ELi4ELi3EEENS4_18smem_ptr_flag_bitsILi16EEENSU_INS5_IJSB_SH_EEENS5_IJSH_SC_EEEEEEEvNS4_8identityENS4_23SM90_TMA_LOAD_MULTICASTES1C_vS1D_EENS_8epilogue10collective6detail29Sm90TmaWarpSpecializedAdapterINS1H_15DefaultEpilogueISJ_SK_SK_NS1G_6thread17LinearCombinationISJ_Li1EffLNS1L_9ScaleType4KindE0ELNS_15FloatRoundStyleE2ESJ_EENS1_15EpilogueDefaultEEEEEvvEEEEvNT_6ParamsE,@function
        .size           _ZN7cutlass13device_kernelINS_4gemm6kernel13GemmUniversalIN4cute5tupleIJiiiiEEENS1_10collective13CollectiveMmaINS1_34MainloopSm90TmaGmmaWarpSpecializedILi5ENS5_IJNS4_1CILi8EEENSA_ILi1EEESC_EEENS1_35KernelTmaWarpSpecializedCooperativeEEENS5_IJNSA_ILi256EEENSA_ILi64EEESH_EEENS_6half_tENS5_IJlSC_lEEESJ_SK_NS4_8TiledMMAINS4_8MMA_AtomIJNS4_4SM904GMMA25MMA_64x64x16_F32F16F16_SSILNSO_5MajorE0ELSQ_0ELNSO_7ScaleInE1ELSR_1EEEEEENS4_6LayoutINS5_IJNSA_ILi2EEESC_SC_EEENS5_IJSC_NSA_ILi0EEESX_EEEEENS5_IJNS4_10UnderscoreES10_S10_EEEEENS4_13SM90_TMA_LOADENS4_14ComposedLayoutINS4_7SwizzleILi3ELi4ELi3EEENS4_18smem_ptr_flag_bitsILi16EEENSU_INS5_IJSB_SH_EEENS5_IJSH_SC_EEEEEEEvNS4_8identityENS4_23SM90_TMA_LOAD_MULTICASTES1C_vS1D_EENS_8epilogue10collective6detail29Sm90TmaWarpSpecializedAdapterINS1H_15DefaultEpilogueISJ_SK_SK_NS1G_6thread17LinearCombinationISJ_Li1EffLNS1L_9ScaleType4KindE0ELNS_15FloatRoundStyleE2ESJ_EENS1_15EpilogueDefaultEEEEEvvEEEEvNT_6ParamsE,(.L_x_199 - _ZN7cutlass13device_kernelINS_4gemm6kernel13GemmUniversalIN4cute5tupleIJiiiiEEENS1_10collective13CollectiveMmaINS1_34MainloopSm90TmaGmmaWarpSpecializedILi5ENS5_IJNS4_1CILi8EEENSA_ILi1EEESC_EEENS1_35KernelTmaWarpSpecializedCooperativeEEENS5_IJNSA_ILi256EEENSA_ILi64EEESH_EEENS_6half_tENS5_IJlSC_lEEESJ_SK_NS4_8TiledMMAINS4_8MMA_AtomIJNS4_4SM904GMMA25MMA_64x64x16_F32F16F16_SSILNSO_5MajorE0ELSQ_0ELNSO_7ScaleInE1ELSR_1EEEEEENS4_6LayoutINS5_IJNSA_ILi2EEESC_SC_EEENS5_IJSC_NSA_ILi0EEESX_EEEEENS5_IJNS4_10UnderscoreES10_S10_EEEEENS4_13SM90_TMA_LOADENS4_14ComposedLayoutINS4_7SwizzleILi3ELi4ELi3EEENS4_18smem_ptr_flag_bitsILi16EEENSU_INS5_IJSB_SH_EEENS5_IJSH_SC_EEEEEEEvNS4_8identityENS4_23SM90_TMA_LOAD_MULTICASTES1C_vS1D_EENS_8epilogue10collective6detail29Sm90TmaWarpSpecializedAdapterINS1H_15DefaultEpilogueISJ_SK_SK_NS1G_6thread17LinearCombinationISJ_Li1EffLNS1L_9ScaleType4KindE0ELNS_15FloatRoundStyleE2ESJ_EENS1_15EpilogueDefaultEEEEEvvEEEEvNT_6ParamsE)
        .other          _ZN7cutlass13device_kernelINS_4gemm6kernel13GemmUniversalIN4cute5tupleIJiiiiEEENS1_10collective13CollectiveMmaINS1_34MainloopSm90TmaGmmaWarpSpecializedILi5ENS5_IJNS4_1CILi8EEENSA_ILi1EEESC_EEENS1_35KernelTmaWarpSpecializedCooperativeEEENS5_IJNSA_ILi256EEENSA_ILi64EEESH_EEENS_6half_tENS5_IJlSC_lEEESJ_SK_NS4_8TiledMMAINS4_8MMA_AtomIJNS4_4SM904GMMA25MMA_64x64x16_F32F16F16_SSILNSO_5MajorE0ELSQ_0ELNSO_7ScaleInE1ELSR_1EEEEEENS4_6LayoutINS5_IJNSA_ILi2EEESC_SC_EEENS5_IJSC_NSA_ILi0EEESX_EEEEENS5_IJNS4_10UnderscoreES10_S10_EEEEENS4_13SM90_TMA_LOADENS4_14ComposedLayoutINS4_7SwizzleILi3ELi4ELi3EEENS4_18smem_ptr_flag_bitsILi16EEENSU_INS5_IJSB_SH_EEENS5_IJSH_SC_EEEEEEEvNS4_8identityENS4_23SM90_TMA_LOAD_MULTICASTES1C_vS1D_EENS_8epilogue10collective6detail29Sm90TmaWarpSpecializedAdapterINS1H_15DefaultEpilogueISJ_SK_SK_NS1G_6thread17LinearCombinationISJ_Li1EffLNS1L_9ScaleType4KindE0ELNS_15FloatRoundStyleE2ESJ_EENS1_15EpilogueDefaultEEEEEvvEEEEvNT_6ParamsE,@"STO_CUDA_ENTRY STV_DEFAULT"
_ZN7cutlass13device_kernelINS_4gemm6kernel13GemmUniversalIN4cute5tupleIJiiiiEEENS1_10collective13CollectiveMmaINS1_34MainloopSm90TmaGmmaWarpSpecializedILi5ENS5_IJNS4_1CILi8EEENSA_ILi1EEESC_EEENS1_35KernelTmaWarpSpecializedCooperativeEEENS5_IJNSA_ILi256EEENSA_ILi64EEESH_EEENS_6half_tENS5_IJlSC_lEEESJ_SK_NS4_8TiledMMAINS4_8MMA_AtomIJNS4_4SM904GMMA25MMA_64x64x16_F32F16F16_SSILNSO_5MajorE0ELSQ_0ELNSO_7ScaleInE1ELSR_1EEEEEENS4_6LayoutINS5_IJNSA_ILi2EEESC_SC_EEENS5_IJSC_NSA_ILi0EEESX_EEEEENS5_IJNS4_10UnderscoreES10_S10_EEEEENS4_13SM90_TMA_LOADENS4_14ComposedLayoutINS4_7SwizzleILi3ELi4ELi3EEENS4_18smem_ptr_flag_bitsILi16EEENSU_INS5_IJSB_SH_EEENS5_IJSH_SC_EEEEEEEvNS4_8identityENS4_23SM90_TMA_LOAD_MULTICASTES1C_vS1D_EENS_8epilogue10collective6detail29Sm90TmaWarpSpecializedAdapterINS1H_15DefaultEpilogueISJ_SK_SK_NS1G_6thread17LinearCombinationISJ_Li1EffLNS1L_9ScaleType4KindE0ELNS_15FloatRoundStyleE2ESJ_EENS1_15EpilogueDefaultEEEEEvvEEEEvNT_6ParamsE:
[----:B------:R-:W0:Y:S01]  /*0000*/  LDC R1, c[0x0][0x28] ;  /* 0x00000a00ff017b82 */ /* 0x000e220000000800 */
[----:B------:R-:W1:Y:S01]  /*0010*/  S2R R18, SR_TID.X ;  /* 0x0000000000127919 */ /* 0x000e620000002100 */
[----:B------:R-:W-:Y:S01]  /*0020*/  ELECT P0, URZ, PT ;  /* 0x00000000003f782f */ /* 0x000fe20003800000 */
[----:B------:R-:W-:Y:S01]  /*0030*/  BSSY B0, `(.L_x_0) ;  /* 0x000000f000007945 */ /* 0x000fe20003800000 */
[--C-:B-1----:R-:W-:Y:S02]  /*0040*/  SHF.R.U32.HI R0, RZ, 0x5, R18.reuse ;  /* 0x00000005ff007819 */ /* 0x102fe40000011612 */
[----:B------:R-:W-:-:S03]  /*0050*/  SHF.R.U32.HI R3, RZ, 0x7, R18 ;  /* 0x00000007ff037819 */ /* 0x000fc60000011612 */
[----:B------:R-:W1:Y:S04]  /*0060*/  SHFL.IDX PT, R2, R0, RZ, 0x1f ;  /* 0x00001fff00027589 */ /* 0x000e6800000e0000 */
[----:B------:R2:W3:Y:S01]  /*0070*/  SHFL.IDX PT, R5, R3, RZ, 0x1f ;  /* 0x00001fff03057589 */ /* 0x0004e200000e0000 */
[----:B-1----:R-:W-:-:S13]  /*0080*/  ISETP.NE.OR P0, PT, R2, RZ, !P0 ;  /* 0x000000ff0200720c */ /* 0x002fda0004705670 */
[----:B0-23--:R-:W-:Y:S05]  /*0090*/  @P0 BRA `(.L_x_1) ;  /* 0x0000000000200947 */ /* 0x00dfea0003800000 */
[----:B------:R-:W-:Y:S02]  /*00a0*/  ULDC.64 UR4, c[0x0][0x198] ;  /* 0x0000660000047ab9 */ /* 0x000fe40000000a00 */
[----:B------:R-:W-:Y:S02]  /*00b0*/  UIADD3 UR6, UP0, UR4, 0xf0, URZ ;  /* 0x000000f004067890 */ /* 0x000fe4000ff1e03f */
[----:B------:R-:W-:Y:S02]  /*00c0*/  UIADD3 UR4, UP1, UR4, 0x1f0, URZ ;  /* 0x000001f004047890 */ /* 0x000fe4000ff3e03f */
[----:B------:R-:W-:Y:S02]  /*00d0*/  UIADD3.X UR7, URZ, UR5, URZ, UP0, !UPT ;  /* 0x000000053f077290 */ /* 0x000fe400087fe43f */
[----:B------:R-:W-:-:S07]  /*00e0*/  UIADD3.X UR5, URZ, UR5, URZ, UP1, !UPT ;  /* 0x000000053f057290 */ /* 0x000fce0008ffe43f */
[----:B------:R0:W-:Y:S02]  /*00f0*/  UTMACCTL.PF [UR6] ;  /* 0x00000000060079b9 */ /* 0x0001e40008040000 */
[----:B------:R0:W-:Y:S02]  /*0100*/  UTMACCTL.PF [UR4] ;  /* 0x00000000040079b9 */ /* 0x0001e40008040000 */
[----:B0-----:R-:W-:Y:S01]  /*0110*/  NOP ;  /* 0x0000000000007918 */ /* 0x001fe20000000000 */
.L_x_1:
[----:B------:R-:W-:Y:S05]  /*0120*/  BSYNC B0 ;  /* 0x0000000000007941 */ /* 0x000fea0003800000 */
.L_x_0:
[----:B------:R-:W0:Y:S01]  /*0130*/  SHFL.IDX PT, R3, R0, RZ, 0x1f ;  /* 0x00001fff00037589 */ /* 0x000e2200000e0000 */
[----:B------:R-:W-:-:S04]  /*0140*/  SHF.R.S32.HI R7, RZ, 0x1f, R18 ;  /* 0x0000001fff077819 */ /* 0x000fc80000011412 */
[----:B------:R-:W-:-:S04]  /*0150*/  LEA.HI R7, R7, R18, RZ, 0x7 ;  /* 0x0000001207077211 */ /* 0x000fc800078f38ff */
[----:B------:R-:W-:Y:S02]  /*0160*/  LOP3.LUT R7, R7, 0xffffff80, RZ, 0xc0, !PT ;  /* 0xffffff8007077812 */ /* 0x000fe400078ec0ff */
[----:B0-----:R-:W-:-:S13]  /*0170*/  ISETP.NE.AND P0, PT, R3, RZ, PT ;  /* 0x000000ff0300720c */ /* 0x001fda0003f05270 */
[----:B------:R-:W-:Y:S05]  /*0180*/  @P0 BRA `(.L_x_2) ;  /* 0x0000000000600947 */ /* 0x000fea0003800000 */
[----:B------:R-:W0:Y:S01]  /*0190*/  S2UR UR8, SR_CgaCtaId ;  /* 0x00000000000879c3 */ /* 0x000e220000008800 */
[----:B------:R-:W-:Y:S01]  /*01a0*/  UMOV UR4, 0x400 ;  /* 0x0000040000047882 */ /* 0x000fe20000000000 */
[----:B------:R-:W-:Y:S01]  /*01b0*/  UMOV UR5, 0x1 ;  /* 0x0000000100057882 */ /* 0x000fe20000000000 */
[----:B------:R-:W-:Y:S01]  /*01c0*/  UMOV UR6, 0x10 ;  /* 0x0000001000067882 */ /* 0x000fe20000000000 */
[----:B------:R-:W-:Y:S01]  /*01d0*/  ELECT P0, URZ, PT ;  /* 0x00000000003f782f */ /* 0x000fe20003800000 */
[----:B------:R-:W-:-:S04]  /*01e0*/  UIADD3 UR6, -UR6, 0x100000, URZ ;  /* 0x0010000006067890 */ /* 0x000fc8000fffe13f */
[----:B------:R-:W-:Y:S02]  /*01f0*/  USHF.L.U32 UR7, UR6, 0xb, URZ ;  /* 0x0000000b06077899 */ /* 0x000fe4000800063f */
[----:B------:R-:W-:Y:S02]  /*0200*/  USHF.L.U32 UR6, UR6, 0x1, URZ ;  /* 0x0000000106067899 */ /* 0x000fe4000800063f */
[----:B0-----:R-:W-:Y:S02]  /*0210*/  ULEA UR8, UR8, UR4, 0x18 ;  /* 0x0000000408087291 */ /* 0x001fe4000f8ec03f */
[----:B------:R-:W-:-:S04]  /*0220*/  UIADD3 UR4, -UR5, 0x100000, URZ ;  /* 0x0010000005047890 */ /* 0x000fc8000fffe13f */
[----:B------:R-:W-:Y:S02]  /*0230*/  USHF.L.U32 UR5, UR4, 0xb, URZ ;  /* 0x0000000b04057899 */ /* 0x000fe4000800063f */
[----:B------:R-:W-:Y:S01]  /*0240*/  USHF.L.U32 UR4, UR4, 0x1, URZ ;  /* 0x0000000104047899 */ /* 0x000fe2000800063f */
[----:B------:R-:W0:Y:S11]  /*0250*/  FENCE.VIEW.ASYNC.S ;  /* 0x00000000000073c6 */ /* 0x000e360000000000 */
[----:B0-----:R0:W1:Y:S01]  /*0260*/  SYNCS.EXCH.64 URZ, [UR8], UR4 ;  /* 0x00000004083f75b2 */ /* 0x0010620008000100 */
[----:B------:R0:W2:Y:S01]  /*0270*/  SYNCS.EXCH.64 URZ, [UR8+0x28], UR6 ;  /* 0x00002806083f75b2 */ /* 0x0000a20008000100 */
[----:B------:R0:W3:Y:S01]  /*0280*/  SYNCS.EXCH.64 URZ, [UR8+0x8], UR4 ;  /* 0x00000804083f75b2 */ /* 0x0000e20008000100 */
[----:B------:R0:W4:Y:S01]  /*0290*/  SYNCS.EXCH.64 URZ, [UR8+0x30], UR6 ;  /* 0x00003006083f75b2 */ /* 0x0001220008000100 */
[----:B------:R0:W0:Y:S01]  /*02a0*/  SYNCS.EXCH.64 URZ, [UR8+0x10], UR4 ;  /* 0x00001004083f75b2 */ /* 0x0000220008000100 */
[----:B------:R0:W0:Y:S01]  /*02b0*/  SYNCS.EXCH.64 URZ, [UR8+0x38], UR6 ;  /* 0x00003806083f75b2 */ /* 0x0000220008000100 */
[----:B------:R0:W0:Y:S01]  /*02c0*/  SYNCS.EXCH.64 URZ, [UR8+0x18], UR4 ;  /* 0x00001804083f75b2 */ /* 0x0000220008000100 */
[----:B------:R0:W0:Y:S01]  /*02d0*/  SYNCS.EXCH.64 URZ, [UR8+0x40], UR6 ;  /* 0x00004006083f75b2 */ /* 0x0000220008000100 */
[----:B------:R0:W0:Y:S01]  /*02e0*/  SYNCS.EXCH.64 URZ, [UR8+0x20], UR4 ;  /* 0x00002004083f75b2 */ /* 0x0000220008000100 */
[----:B------:R0:W0:Y:S01]  /*02f0*/  SYNCS.EXCH.64 URZ, [UR8+0x48], UR6 ;  /* 0x00004806083f75b2 */ /* 0x0000220008000100 */
[----:B------:R-:W-:Y:S01]  /*0300*/  NOP ;  /* 0x0000000000007918 */ /* 0x000fe20000000000 */
.L_x_2:
[----:B------:R-:W5:Y:S01]  /*0310*/  SHFL.IDX PT, R0, R0, RZ, 0x1f ;  /* 0x00001fff00007589 */ /* 0x000f6200000e0000 */
[----:B0-----:R-:W0:Y:S01]  /*0320*/  S2UR UR8, SR_CTAID.X ;  /* 0x00000000000879c3 */ /* 0x001e220000002500 */
[----:B------:R-:W-:Y:S01]  /*0330*/  IMAD.IADD R6, R18, 0x1, -R7 ;  /* 0x0000000112067824 */ /* 0x000fe200078e0a07 */
[----:B------:R-:W-:Y:S01]  /*0340*/  SHF.R.S32.HI R10, RZ, 0x1f, R3 ;  /* 0x0000001fff0a7819 */ /* 0x000fe20000011403 */
[----:B------:R-:W1:Y:S01]  /*0350*/  S2R R4, SR_CTAID.Y ;  /* 0x0000000000047919 */ /* 0x000e620000002600 */
[----:B------:R-:W-:Y:S01]  /*0360*/  ELECT P0, URZ, PT ;  /* 0x00000000003f782f */ /* 0x000fe20003800000 */
[----:B------:R-:W-:Y:S01]  /*0370*/  NOP ;  /* 0x0000000000007918 */ /* 0x000fe20000000000 */
[----:B------:R-:W-:Y:S01]  /*0380*/  SHF.R.S32.HI R7, RZ, 0x1f, R6 ;  /* 0x0000001fff077819 */ /* 0x000fe20000011406 */
[----:B------:R-:W-:Y:S01]  /*0390*/  ULDC UR4, c[0x0][0x150] ;  /* 0x0000540000047ab9 */ /* 0x000fe20000000800 */
[----:B------:R-:W-:Y:S01]  /*03a0*/  LEA.HI R10, R10, R3, RZ, 0x2 ;  /* 0x000000030a0a7211 */ /* 0x000fe200078f10ff */
[----:B------:R-:W2:Y:S01]  /*03b0*/  LDC R9, c[0x0][0x144] ;  /* 0x00005100ff097b82 */ /* 0x000ea20000000800 */
[----:B------:R-:W-:Y:S01]  /*03c0*/  LEA.HI R7, R7, R6, RZ, 0x3 ;  /* 0x0000000607077211 */ /* 0x000fe200078f18ff */
[----:B------:R-:W-:Y:S01]  /*03d0*/  NOP ;  /* 0x0000000000007918 */ /* 0x000fe20000000000 */
[----:B------:R-:W-:Y:S01]  /*03e0*/  LOP3.LUT R10, R10, 0x3ffffffc, RZ, 0xc0, !PT ;  /* 0x3ffffffc0a0a7812 */ /* 0x000fe200078ec0ff */
[----:B------:R-:W-:Y:S01]  /*03f0*/  IMAD.MOV.U32 R23, RZ, RZ, 0x1 ;  /* 0x00000001ff177424 */ /* 0x000fe200078e00ff */
[----:B------:R-:W-:-:S02]  /*0400*/  SHF.R.S32.HI R8, RZ, 0x3, R7 ;  /* 0x00000003ff087819 */ /* 0x000fc40000011407 */
[----:B------:R-:W-:Y:S01]  /*0410*/  SHF.R.S32.HI R7, RZ, 0x1f, R7 ;  /* 0x0000001fff077819 */ /* 0x000fe20000011407 */
[----:B------:R-:W-:Y:S01]  /*0420*/  IMAD.IADD R10, R3, 0x1, -R10 ;  /* 0x00000001030a7824 */ /* 0x000fe200078e0a0a */
[----:B------:R-:W3:Y:S01]  /*0430*/  LDC R12, c[0x0][0x140] ;  /* 0x00005000ff0c7b82 */ /* 0x000ee20000000800 */
[----:B------:R-:W-:Y:S02]  /*0440*/  ISETP.NE.AND P3, PT, R5, RZ, PT ;  /* 0x000000ff0500720c */ /* 0x000fe40003f65270 */
[----:B------:R-:W-:Y:S02]  /*0450*/  LEA.HI R7, R7, R8, RZ, 0x2 ;  /* 0x0000000807077211 */ /* 0x000fe400078f10ff */
[----:B-----5:R-:W-:Y:S02]  /*0460*/  ISETP.NE.OR P0, PT, R0, RZ, !P0 ;  /* 0x000000ff0000720c */ /* 0x020fe40004705670 */
[----:B------:R-:W-:Y:S02]  /*0470*/  LOP3.LUT R7, R7, 0xfffffffc, RZ, 0xc0, !PT ;  /* 0xfffffffc07077812 */ /* 0x000fe400078ec0ff */
[----:B0-----:R-:W-:-:S03]  /*0480*/  I2FP.F32.U32 R0, UR8 ;  /* 0x0000000800007c45 */ /* 0x001fc60008201000 */
[----:B------:R-:W-:Y:S02]  /*0490*/  IMAD.IADD R7, R8, 0x1, -R7 ;  /* 0x0000000108077824 */ /* 0x000fe400078e0a07 */
[----:B------:R-:W-:Y:S01]  /*04a0*/  FMUL R0, R0, UR4 ;  /* 0x0000000400007c20 */ /* 0x000fe20008400000 */
[----:B------:R-:W-:Y:S01]  /*04b0*/  ULDC UR4, c[0x0][0x154] ;  /* 0x0000550000047ab9 */ /* 0x000fe20000000800 */
[----:B------:R-:W-:Y:S01]  /*04c0*/  IMAD R7, R10, 0x4, R7 ;  /* 0x000000040a077824 */ /* 0x000fe200078e0207 */
[----:B-1----:R-:W-:Y:S01]  /*04d0*/  I2FP.F32.U32 R8, R4 ;  /* 0x0000000400087245 */ /* 0x002fe20000201000 */
[----:B------:R-:W-:Y:S01]  /*04e0*/  VOTEU.ALL UP0, P0 ;  /* 0x00000000003f7886 */ /* 0x000fe20000000000 */
[----:B------:R-:W-:Y:S01]  /*04f0*/  VOTEU.ALL UP1, P0 ;  /* 0x00000000003f7886 */ /* 0x000fe20000020000 */
[----:B------:R-:W0:Y:S01]  /*0500*/  F2I.U32.TRUNC.NTZ R0, R0 ;  /* 0x0000000000007305 */ /* 0x000e22000020f000 */
[C---:B------:R-:W-:Y:S02]  /*0510*/  IMAD.SHL.U32 R22, R7.reuse, 0x4, RZ ;  /* 0x0000000407167824 */ /* 0x040fe400078e00ff */
[----:B------:R-:W-:Y:S01]  /*0520*/  FMUL R10, R8, UR4 ;  /* 0x00000004080a7c20 */ /* 0x000fe20008400000 */
[----:B------:R-:W1:Y:S01]  /*0530*/  @!UP0 S2UR UR7, SR_CgaCtaId ;  /* 0x00000000000789c3 */ /* 0x000e620000008800 */
[----:B------:R-:W-:Y:S01]  /*0540*/  UMOV UR4, 0x20 ;  /* 0x0000002000047882 */ /* 0x000fe20000000000 */
[----:B------:R-:W-:Y:S01]  /*0550*/  @!UP0 UMOV UR6, 0x400 ;  /* 0x0000040000068882 */ /* 0x000fe20000000000 */
[----:B------:R-:W-:Y:S01]  /*0560*/  LOP3.LUT R22, R7, 0xc, R22, 0x78, !PT ;  /* 0x0000000c07167812 */ /* 0x000fe200078e7816 */
[----:B------:R-:W-:-:S04]  /*0570*/  @!UP0 UIADD3 UR4, -UR4, 0x100000, URZ ;  /* 0x0010000004048890 */ /* 0x000fc8000fffe13f */
[----:B------:R-:W-:Y:S02]  /*0580*/  @!UP0 USHF.L.U32 UR5, UR4, 0xb, URZ ;  /* 0x0000000b04058899 */ /* 0x000fe4000800063f */
[----:B------:R-:W-:Y:S01]  /*0590*/  @!UP0 USHF.L.U32 UR4, UR4, 0x1, URZ ;  /* 0x0000000104048899 */ /* 0x000fe2000800063f */
[----:B------:R-:W5:Y:S01]  /*05a0*/  F2I.U32.TRUNC.NTZ R10, R10 ;  /* 0x0000000a000a7305 */ /* 0x000f62000020f000 */
[----:B---3--:R-:W-:Y:S02]  /*05b0*/  ISETP.EQ.U32.AND P2, PT, R12, 0x1, PT ;  /* 0x000000010c00780c */ /* 0x008fe40003f42070 */
[----:B------:R-:W-:Y:S01]  /*05c0*/  SHF.R.S32.HI R3, RZ, 0x1f, R22 ;  /* 0x0000001fff037819 */ /* 0x000fe20000011416 */
[----:B------:R-:W3:Y:S01]  /*05d0*/  LDC R7, c[0x0][0x148] ;  /* 0x00005200ff077b82 */ /* 0x000ee20000000800 */
[----:B0-----:R-:W-:Y:S02]  /*05e0*/  IMAD.MOV R14, RZ, RZ, -R0 ;  /* 0x000000ffff0e7224 */ /* 0x001fe400078e0a00 */
[----:B------:R-:W-:-:S02]  /*05f0*/  LEA.HI R8, R3, R22, RZ, 0x3 ;  /* 0x0000001603087211 */ /* 0x000fc400078f18ff */
[----:B--2---:R-:W-:Y:S02]  /*0600*/  IMAD R3, R9, R14, UR8 ;  /* 0x0000000809037e24 */ /* 0x004fe4000f8e020e */
[----:B------:R-:W-:Y:S02]  /*0610*/  LOP3.LUT R11, R8, 0xfffffff8, RZ, 0xc0, !PT ;  /* 0xfffffff8080b7812 */ /* 0x000fe400078ec0ff */
[----:B------:R-:W-:Y:S01]  /*0620*/  SHF.R.S32.HI R9, RZ, 0x1f, R2 ;  /* 0x0000001fff097819 */ /* 0x000fe20000011402 */
[----:B-----5:R-:W-:Y:S02]  /*0630*/  IMAD.MOV R24, RZ, RZ, -R10 ;  /* 0x000000ffff187224 */ /* 0x020fe400078e0a0a */
[----:B------:R-:W-:Y:S01]  /*0640*/  IMAD.IADD R0, R22, 0x1, -R11 ;  /* 0x0000000116007824 */ /* 0x000fe200078e0a0b */
[----:B------:R-:W-:Y:S01]  /*0650*/  LEA.HI R9, R9, R2, RZ, 0x2 ;  /* 0x0000000209097211 */ /* 0x000fe200078f10ff */
[----:B-1----:R-:W-:Y:S01]  /*0660*/  @!UP0 ULEA UR6, UR7, UR6, 0x18 ;  /* 0x0000000607068291 */ /* 0x002fe2000f8ec03f */
[----:B------:R-:W-:-:S02]  /*0670*/  VOTEU.ALL UP0, P0 ;  /* 0x00000000003f7886 */ /* 0x000fc40000000000 */
[----:B------:R-:W-:Y:S02]  /*0680*/  LOP3.LUT R9, R9, 0xfffffffc, RZ, 0xc0, !PT ;  /* 0xfffffffc09097812 */ /* 0x000fe400078ec0ff */
[----:B------:R-:W-:Y:S02]  /*0690*/  ISETP.NE.AND P4, PT, R0, R3, PT ;  /* 0x000000030000720c */ /* 0x000fe40003f85270 */
[----:B------:R-:W-:Y:S01]  /*06a0*/  LOP3.LUT P0, RZ, R6, 0x7, RZ, 0xc0, !PT ;  /* 0x0000000706ff7812 */ /* 0x000fe2000780c0ff */
[----:B------:R-:W-:Y:S02]  /*06b0*/  IMAD.IADD R0, R2, 0x1, -R9 ;  /* 0x0000000102007824 */ /* 0x000fe400078e0a09 */
[----:B---3--:R-:W-:Y:S01]  /*06c0*/  IMAD R9, R7, R24, R4 ;  /* 0x0000001807097224 */ /* 0x008fe200078e0204 */
[----:B------:R-:W-:Y:S01]  /*06d0*/  ISETP.LT.U32.AND P0, PT, R22, 0x8, !P0 ;  /* 0x000000081600780c */ /* 0x000fe20004701070 */
[----:B------:R-:W-:Y:S01]  /*06e0*/  VIADD R6, R5, 0xffffffff ;  /* 0xffffffff05067836 */ /* 0x000fe20000000000 */
[----:B------:R-:W-:Y:S01]  /*06f0*/  ISETP.NE.AND P1, PT, R0, 0x3, PT ;  /* 0x000000030000780c */ /* 0x000fe20003f25270 */
[----:B------:R-:W0:Y:S02]  /*0700*/  FENCE.VIEW.ASYNC.S ;  /* 0x00000000000073c6 */ /* 0x000e240000000000 */
[----:B0-----:R0:W1:Y:S01]  /*0710*/  @!UP0 SYNCS.EXCH.64 URZ, [UR6+0x60], UR4 ;  /* 0x00006004063f85b2 */ /* 0x0010620008000100 */
[----:B------:R-:W-:-:S02]  /*0720*/  SEL R2, RZ, 0x1, !P0 ;  /* 0x00000001ff027807 */ /* 0x000fc40004000000 */
[----:B------:R-:W-:Y:S02]  /*0730*/  ISETP.EQ.OR P1, PT, R0, RZ, !P1 ;  /* 0x000000ff0000720c */ /* 0x000fe40004f22670 */
[----:B------:R-:W-:Y:S02]  /*0740*/  @P4 SHF.R.S32.HI R8, RZ, 0x3, R8 ;  /* 0x00000003ff084819 */ /* 0x000fe40000011408 */
[----:B------:R-:W-:Y:S02]  /*0750*/  ISETP.EQ.AND P1, PT, R5, RZ, P1 ;  /* 0x000000ff0500720c */ /* 0x000fe40000f22270 */
[----:B------:R-:W-:Y:S02]  /*0760*/  @P4 ISETP.NE.AND P5, PT, R8, R9, PT ;  /* 0x000000090800420c */ /* 0x000fe40003fa5270 */
[----:B------:R-:W-:Y:S02]  /*0770*/  ISETP.GE.U32.AND P6, PT, R6, 0x2, PT ;  /* 0x000000020600780c */ /* 0x000fe40003fc6070 */
[----:B------:R-:W-:-:S02]  /*0780*/  @P4 SEL R23, RZ, 0x1, P5 ;  /* 0x00000001ff174807 */ /* 0x000fc40002800000 */
[----:B------:R-:W-:Y:S01]  /*0790*/  SEL R19, RZ, 0x1, !P1 ;  /* 0x00000001ff137807 */ /* 0x000fe20004800000 */
[----:B------:R0:W2:Y:S01]  /*07a0*/  @!UP1 SYNCS.EXCH.64 URZ, [UR6+0x68], UR4 ;  /* 0x00006804063f95b2 */ /* 0x0000a20008000100 */
[----:B------:R-:W-:Y:S01]  /*07b0*/  LOP3.LUT R23, R23, R2, RZ, 0xc0, !PT ;  /* 0x0000000217177212 */ /* 0x000fe200078ec0ff */
[----:B------:R-:W-:Y:S01]  /*07c0*/  NOP ;  /* 0x0000000000007918 */ /* 0x000fe20000000000 */
[----:B------:R-:W-:Y:S01]  /*07d0*/  SEL R19, R19, 0x2, P6 ;  /* 0x0000000213137807 */ /* 0x000fe20003000000 */
[----:B------:R-:W-:Y:S06]  /*07e0*/  @!P2 BRA `(.L_x_3) ;  /* 0x000000000008a947 */ /* 0x000fec0003800000 */
[----:B-12-4-:R-:W-:Y:S01]  /*07f0*/  UCGABAR_ARV ;  /* 0x00000000000079c7 */ /* 0x016fe20008000000 */
[----:B------:R-:W-:Y:S05]  /*0800*/  BRA `(.L_x_4) ;  /* 0x0000000000047947 */ /* 0x000fea0003800000 */
.L_x_3:
[----:B-12-4-:R-:W-:Y:S01]  /*0810*/  NOP ;  /* 0x0000000000007918 */ /* 0x016fe20000000000 */
.L_x_4:
[----:B------:R-:W1:Y:S01]  /*0820*/  LDC R2, c[0x0][0x65c] ;  /* 0x00019700ff027b82 */ /* 0x000e620000000800 */
[----:B------:R-:W-:Y:S01]  /*0830*/  LOP3.LUT R5, R5, 0xfffff7ff, RZ, 0xc0, !PT ;  /* 0xfffff7ff05057812 */ /* 0x000fe200078ec0ff */
[----:B------:R-:W-:Y:S02]  /*0840*/  IMAD.U32 R8, RZ, RZ, UR8 ;  /* 0x00000008ff087e24 */ /* 0x000fe4000f8e00ff */
[----:B------:R-:W-:Y:S01]  /*0850*/  IMAD.MOV.U32 R9, RZ, RZ, RZ ;  /* 0x000000ffff097224 */ /* 0x000fe200078e00ff */
[----:B-1----:R-:W-:-:S13]  /*0860*/  ISETP.NE.AND P1, PT, R2, 0x1, PT ;  /* 0x000000010200780c */ /* 0x002fda0003f25270 */
[----:B------:R-:W1:Y:S01]  /*0870*/  @P1 LDC R17, c[0x0][0x10] ;  /* 0x00000400ff111b82 */ /* 0x000e620000000800 */
[----:B------:R-:W-:Y:S01]  /*0880*/  @P1 LOP3.LUT R5, R5, 0x800, RZ, 0xfc, !PT ;  /* 0x0000080005051812 */ /* 0x000fe200078efcff */
[----:B------:R-:W-:Y:S02]  /*0890*/  @P1 IMAD.MOV.U32 R5, RZ, RZ, RZ ;  /* 0x000000ffff051224 */ /* 0x000fe400078e00ff */
[----:B------:R-:W-:-:S04]  /*08a0*/  @P1 IMAD.MOV.U32 R13, RZ, RZ, RZ ;  /* 0x000000ffff0d1224 */ /* 0x000fc800078e00ff */
[----:B------:R-:W2:Y:S01]  /*08b0*/  @!P1 LDC R11, c[0x0][0xc] ;  /* 0x00000300ff0b9b82 */ /* 0x000ea20000000800 */
[----:B-1----:R-:W-:-:S04]  /*08c0*/  @P1 IMAD.WIDE.U32 R16, R17, UR8, R4 ;  /* 0x0000000811101c25 */ /* 0x002fc8000f8e0004 */
[----:B------:R-:W-:Y:S02]  /*08d0*/  @P1 IMAD.IADD R17, R17, 0x1, R13 ;  /* 0x0000000111111824 */ /* 0x000fe400078e020d */
[----:B--2---:R-:W-:-:S04]  /*08e0*/  @!P1 IMAD.WIDE.U32 R8, R4, R11, R8 ;  /* 0x0000000b04089225 */ /* 0x004fc800078e0008 */
[----:B------:R-:W-:Y:S02]  /*08f0*/  @!P1 IMAD.MOV.U32 R16, RZ, RZ, R8 ;  /* 0x000000ffff109224 */ /* 0x000fe400078e0008 */
[----:B------:R-:W-:Y:S01]  /*0900*/  @!P1 IMAD.MOV.U32 R17, RZ, RZ, R9 ;  /* 0x000000ffff119224 */ /* 0x000fe200078e0009 */
[----:B------:R-:W-:Y:S06]  /*0910*/  @!P2 BRA `(.L_x_5) ;  /* 0x00000000000ca947 */ /* 0x000fec0003800000 */
[----:B------:R-:W-:Y:S01]  /*0920*/  UCGABAR_WAIT ;  /* 0x0000000000007dc7 */ /* 0x000fe20008000000 */
[----:B------:R-:W-:Y:S01]  /*0930*/  CCTL.IVALL ;  /* 0x00000000ff00798f */ /* 0x000fe20002000000 */
[----:B------:R-:W-:Y:S05]  /*0940*/  BRA `(.L_x_6) ;  /* 0x0000000000047947 */ /* 0x000fea0003800000 */
.L_x_5:
[----:B------:R-:W-:Y:S06]  /*0950*/  BAR.SYNC.DEFER_BLOCKING 0x0 ;  /* 0x0000000000007b1d */ /* 0x000fec0000010000 */
.L_x_6:
[----:B------:R-:W-:Y:S05]  /*0960*/  @!P3 BRA `(.L_x_7) ;  /* 0x0000006c00b0b947 */ /* 0x000fea0003800000 */
[----:B------:R-:W-:-:S13]  /*0970*/  ISETP.GT.U32.AND P0, PT, R6, 0x1, PT ;  /* 0x000000010600780c */ /* 0x000fda0003f04070 */
[----:B0-----:R-:W-:Y:S05]  /*0980*/  @P0 EXIT ;  /* 0x000000000000094d */ /* 0x001fea0003800000 */
[----:B------:R-:W-:Y:S01]  /*0990*/  ULDC.64 UR4, c[0x0][0x650] ;  /* 0x0001940000047ab9 */ /* 0x000fe20000000a00 */
[----:B------:R-:W-:Y:S01]  /*09a0*/  PRMT R0, RZ, 0x7610, R0 ;  /* 0x00007610ff007816 */ /* 0x000fe20000000000 */
[----:B------:R-:W-:Y:S01]  /*09b0*/  IMAD.MOV.U32 R96, RZ, RZ, -0x1 ;  /* 0xffffffffff607424 */ /* 0x000fe200078e00ff */
[----:B------:R-:W-:Y:S01]  /*09c0*/  ISETP.GE.U32.AND P0, PT, R16, UR4, PT ;  /* 0x0000000410007c0c */ /* 0x000fe2000bf06070 */
[----:B------:R-:W-:Y:S02]  /*09d0*/  IMAD.MOV.U32 R92, RZ, RZ, -0x1 ;  /* 0xffffffffff5c7424 */ /* 0x000fe400078e00ff */
[----:B------:R-:W-:Y:S01]  /*09e0*/  IMAD.MOV.U32 R89, RZ, RZ, -0x1 ;  /* 0xffffffffff597424 */ /* 0x000fe200078e00ff */
[----:B------:R-:W-:-:S13]  /*09f0*/  ISETP.GE.U32.AND.EX P0, PT, R17, UR5, PT, P0 ;  /* 0x0000000511007c0c */ /* 0x000fda000bf06100 */
[----:B------:R-:W-:Y:S05]  /*0a00*/  @P0 BRA `(.L_x_8) ;  /* 0x0000000400280947 */ /* 0x000fea0003800000 */
[----:B------:R-:W0:Y:S01]  /*0a10*/  LDC.64 R20, c[0x0][0x628] ;  /* 0x00018a00ff147b82 */ /* 0x000e220000000a00 */
[----:B------:R-:W-:Y:S02]  /*0a20*/  IMAD.MOV.U32 R8, RZ, RZ, R16 ;  /* 0x000000ffff087224 */ /* 0x000fe400078e0010 */
[----:B------:R-:W-:-:S05]  /*0a30*/  IMAD.MOV.U32 R9, RZ, RZ, R17 ;  /* 0x000000ffff097224 */ /* 0x000fca00078e0011 */
[----:B------:R-:W1:Y:S08]  /*0a40*/  LDC R0, c[0x0][0x630] ;  /* 0x00018c00ff007b82 */ /* 0x000e700000000800 */
[----:B------:R-:W2:Y:S01]  /*0a50*/  LDC.64 R26, c[0x0][0x620] ;  /* 0x00018800ff1a7b82 */ /* 0x000ea20000000a00 */
[----:B0-----:R-:W-:-:S04]  /*0a60*/  ISETP.NE.U32.AND P0, PT, R20, RZ, PT ;  /* 0x000000ff1400720c */ /* 0x001fc80003f05070 */
[----:B------:R-:W-:-:S13]  /*0a70*/  ISETP.NE.AND.EX P0, PT, R21, RZ, PT, P0 ;  /* 0x000000ff1500720c */ /* 0x000fda0003f05300 */
[----:B-12---:R-:W-:Y:S05]  /*0a80*/  @!P0 BRA `(.L_x_9) ;  /* 0x0000000000288947 */ /* 0x006fea0003800000 */
[----:B------:R-:W0:Y:S02]  /*0a90*/  LDC R13, c[0x0][0x634] ;  /* 0x00018d00ff0d7b82 */ /* 0x000e240000000800 */
[----:B0-----:R-:W-:-:S05]  /*0aa0*/  IADD3 R13, P0, R16, R13, RZ ;  /* 0x0000000d100d7210 */ /* 0x001fca0007f1e0ff */
[----:B------:R-:W-:-:S04]  /*0ab0*/  IMAD.X R15, RZ, RZ, R17, P0 ;  /* 0x000000ffff0f7224 */ /* 0x000fc800000e0611 */
[----:B------:R-:W-:-:S04]  /*0ac0*/  IMAD.WIDE.U32 R8, R15, R20, RZ ;  /* 0x000000140f087225 */ /* 0x000fc800078e00ff */
[----:B------:R-:W-:-:S04]  /*0ad0*/  IMAD.WIDE.U32 R10, P0, R13, R21, R8 ;  /* 0x000000150d0a7225 */ /* 0x000fc80007800008 */
[----:B------:R-:W-:-:S04]  /*0ae0*/  IMAD.WIDE.U32 R8, R13, R20, RZ ;  /* 0x000000140d087225 */ /* 0x000fc800078e00ff */
[----:B------:R-:W-:Y:S01]  /*0af0*/  IMAD.X R13, RZ, RZ, RZ, P0 ;  /* 0x000000ffff0d7224 */ /* 0x000fe200000e06ff */
[----:B------:R-:W-:Y:S01]  /*0b00*/  IADD3 RZ, P0, R9, R10, RZ ;  /* 0x0000000a09ff7210 */ /* 0x000fe20007f1e0ff */
[----:B------:R-:W-:-:S04]  /*0b10*/  IMAD.MOV.U32 R12, RZ, RZ, R11 ;  /* 0x000000ffff0c7224 */ /* 0x000fc800078e000b */
[----:B------:R-:W-:-:S08]  /*0b20*/  IMAD.WIDE.U32.X R8, R15, R21, R12, P0 ;  /* 0x000000150f087225 */ /* 0x000fd000000e040c */
.L_x_9:
[----:B------:R-:W0:Y:S01]  /*0b30*/  LDC.64 R20, c[0x0][0x640] ;  /* 0x00019000ff147b82 */ /* 0x000e220000000a00 */
[--C-:B------:R-:W-:Y:S01]  /*0b40*/  SHF.R.U64 R89, R8, R0, R9.reuse ;  /* 0x0000000008597219 */ /* 0x100fe20000001209 */
[----:B------:R-:W-:Y:S01]  /*0b50*/  IMAD R28, R7, R24, R4 ;  /* 0x00000018071c7224 */ /* 0x000fe200078e0204 */
[----:B------:R-:W-:Y:S01]  /*0b60*/  SHF.R.U32.HI R0, RZ, R0, R9 ;  /* 0x00000000ff007219 */ /* 0x000fe20000011609 */
[----:B------:R-:W-:Y:S01]  /*0b70*/  IMAD.MOV.U32 R25, RZ, RZ, 0x1 ;  /* 0x00000001ff197424 */ /* 0x000fe200078e00ff */
[----:B------:R-:W-:-:S03]  /*0b80*/  IADD3 R5, P0, RZ, -R89, RZ ;  /* 0x80000059ff057210 */ /* 0x000fc60007f1e0ff */
[----:B------:R-:W1:Y:S02]  /*0b90*/  LDC R6, c[0x0][0x618] ;  /* 0x00018600ff067b82 */ /* 0x000e640000000800 */
[----:B------:R-:W-:-:S04]  /*0ba0*/  IMAD.X R9, RZ, RZ, ~R0, P0 ;  /* 0x000000ffff097224 */ /* 0x000fc800000e0e00 */
[-C--:B------:R-:W-:Y:S02]  /*0bb0*/  IMAD R0, R9, R26.reuse, RZ ;  /* 0x0000001a09007224 */ /* 0x080fe400078e02ff */
[----:B------:R-:W2:Y:S01]  /*0bc0*/  LDC R11, c[0x0][0x608] ;  /* 0x00018200ff0b7b82 */ /* 0x000ea20000000800 */
[----:B------:R-:W-:-:S04]  /*0bd0*/  IMAD.WIDE.U32 R8, R5, R26, R16 ;  /* 0x0000001a05087225 */ /* 0x000fc800078e0010 */
[----:B------:R-:W-:-:S03]  /*0be0*/  IMAD R5, R5, R27, R0 ;  /* 0x0000001b05057224 */ /* 0x000fc600078e0200 */
[----:B------:R-:W3:Y:S01]  /*0bf0*/  LDC R12, c[0x0][0x658] ;  /* 0x00019600ff0c7b82 */ /* 0x000ee20000000800 */
[----:B0-----:R-:W-:Y:S01]  /*0c00*/  ISETP.NE.U32.AND P0, PT, R20, RZ, PT ;  /* 0x000000ff1400720c */ /* 0x001fe20003f05070 */
[----:B------:R-:W-:Y:S02]  /*0c10*/  IMAD.IADD R5, R9, 0x1, R5 ;  /* 0x0000000109057824 */ /* 0x000fe400078e0205 */
[----:B------:R-:W-:Y:S01]  /*0c20*/  IMAD.MOV.U32 R9, RZ, RZ, -0x1 ;  /* 0xffffffffff097424 */ /* 0x000fe200078e00ff */
[----:B------:R-:W-:-:S03]  /*0c30*/  ISETP.NE.AND.EX P0, PT, R21, RZ, PT, P0 ;  /* 0x000000ff1500720c */ /* 0x000fc60003f05300 */
[----:B------:R-:W0:Y:S01]  /*0c40*/  LDC R15, c[0x0][0x600] ;  /* 0x00018000ff0f7b82 */ /* 0x000e220000000800 */
[-CC-:B-1----:R-:W-:Y:S02]  /*0c50*/  SHF.R.U64 R13, R8, R6.reuse, R5.reuse ;  /* 0x00000006080d7219 */ /* 0x182fe40000001205 */
[----:B------:R-:W-:-:S05]  /*0c60*/  SHF.R.U32.HI R0, RZ, R6, R5 ;  /* 0x00000006ff007219 */ /* 0x000fca0000011605 */
[----:B------:R-:W1:Y:S01]  /*0c70*/  LDC R14, c[0x0][0x648] ;  /* 0x00019200ff0e7b82 */ /* 0x000e620000000800 */
[-CC-:B--2---:R-:W-:Y:S02]  /*0c80*/  SHF.R.U64 R29, R13, R11.reuse, R0.reuse ;  /* 0x0000000b0d1d7219 */ /* 0x184fe40000001200 */
[----:B------:R-:W-:-:S05]  /*0c90*/  SHF.R.U32.HI R5, RZ, R11, R0 ;  /* 0x0000000bff057219 */ /* 0x000fca0000011600 */
[----:B------:R-:W2:Y:S01]  /*0ca0*/  LDC R26, c[0x0][0x638] ;  /* 0x00018e00ff1a7b82 */ /* 0x000ea20000000800 */
[-CC-:B---3--:R-:W-:Y:S02]  /*0cb0*/  SHF.R.U64 R24, R29, R12.reuse, R5.reuse ;  /* 0x0000000c1d187219 */ /* 0x188fe40000001205 */
[-C--:B------:R-:W-:Y:S02]  /*0cc0*/  SHF.L.U32 R0, R9, R12.reuse, RZ ;  /* 0x0000000c09007219 */ /* 0x080fe400000006ff */
[----:B------:R-:W-:Y:S01]  /*0cd0*/  SHF.R.U32.HI R5, RZ, R12, R5 ;  /* 0x0000000cff057219 */ /* 0x000fe20000011605 */
[----:B------:R-:W-:Y:S01]  /*0ce0*/  IMAD.MOV.U32 R4, RZ, RZ, R24 ;  /* 0x000000ffff047224 */ /* 0x000fe200078e0018 */
[----:B------:R-:W-:Y:S01]  /*0cf0*/  LOP3.LUT R10, RZ, R0, RZ, 0x33, !PT ;  /* 0x00000000ff0a7212 */ /* 0x000fe200078e33ff */
[----:B------:R-:W3:Y:S01]  /*0d00*/  LDC R27, c[0x0][0x610] ;  /* 0x00018400ff1b7b82 */ /* 0x000ee20000000800 */
[----:B------:R-:W-:Y:S05]  /*0d10*/  @!P0 BRA `(.L_x_10) ;  /* 0x0000000000288947 */ /* 0x000fea0003800000 */
[----:B------:R-:W4:Y:S02]  /*0d20*/  LDC R9, c[0x0][0x64c] ;  /* 0x00019300ff097b82 */ /* 0x000f240000000800 */
[----:B----4-:R-:W-:-:S05]  /*0d30*/  IADD3 R9, P0, R24, R9, RZ ;  /* 0x0000000918097210 */ /* 0x010fca0007f1e0ff */
        /* <DEDUP_REMOVED lines=8> */
.L_x_10:
[----:B-1----:R-:W-:Y:S01]  /*0dc0*/  SHF.R.U64 R4, R4, R14, R5 ;  /* 0x0000000e04047219 */ /* 0x002fe20000001205 */
[----:B0-----:R-:W-:Y:S01]  /*0dd0*/  VIADD R6, R15, 0xffffffff ;  /* 0xffffffff0f067836 */ /* 0x001fe20000000000 */
[----:B------:R-:W-:Y:S02]  /*0de0*/  SHF.L.U32 R0, R25, R12, RZ ;  /* 0x0000000c19007219 */ /* 0x000fe400000006ff */
[----:B------:R-:W-:Y:S01]  /*0df0*/  LOP3.LUT R5, R29, R10, RZ, 0xc0, !PT ;  /* 0x0000000a1d057212 */ /* 0x000fe200078ec0ff */
[----:B------:R-:W-:Y:S01]  /*0e00*/  IMAD.MOV R7, RZ, RZ, -R4 ;  /* 0x000000ffff077224 */ /* 0x000fe200078e0a04 */
[----:B------:R-:W-:Y:S02]  /*0e10*/  SEL R3, R3, R28, !P1 ;  /* 0x0000001c03037207 */ /* 0x000fe40004800000 */
[----:B------:R-:W-:Y:S01]  /*0e20*/  LOP3.LUT R6, R13, R6, RZ, 0xc0, !PT ;  /* 0x000000060d067212 */ /* 0x000fe200078ec0ff */
[----:B------:R-:W-:Y:S02]  /*0e30*/  IMAD R4, R0, R4, R5 ;  /* 0x0000000400047224 */ /* 0x000fe400078e0205 */
[----:B--2---:R-:W-:-:S02]  /*0e40*/  IMAD R0, R7, R26, R24 ;  /* 0x0000001a07007224 */ /* 0x004fc400078e0218 */
[----:B---3--:R-:W-:Y:S02]  /*0e50*/  IMAD R3, R4, R27, R3 ;  /* 0x0000001b04037224 */ /* 0x008fe400078e0203 */
[----:B------:R-:W-:Y:S02]  /*0e60*/  IMAD R96, R0, R15, R6 ;  /* 0x0000000f00607224 */ /* 0x000fe400078e0206 */
[----:B------:R-:W-:-:S03]  /*0e70*/  IMAD.MOV.U32 R4, RZ, RZ, 0x1 ;  /* 0x00000001ff047424 */ /* 0x000fc600078e00ff */
[----:B------:R-:W-:Y:S02]  /*0e80*/  SEL R92, R96, R3, !P1 ;  /* 0x00000003605c7207 */ /* 0x000fe40004800000 */
[----:B------:R-:W-:Y:S02]  /*0e90*/  PRMT R0, R4, 0x7610, R0 ;  /* 0x0000761004007816 */ /* 0x000fe40000000000 */
[----:B------:R-:W-:-:S07]  /*0ea0*/  SEL R96, R3, R96, !P1 ;  /* 0x0000006003607207 */ /* 0x000fce0004800000 */
.L_x_8:
[----:B------:R-:W-:-:S08]  /*0eb0*/  NOP ;  /* 0x0000000000007918 */ /* 0x000fd00000000000 */
[----:B------:R-:W0:Y:S02]  /*0ec0*/  USETMAXREG.TRY_ALLOC.CTAPOOL UP0, 0xe8 ;  /* 0x000000e8000079c8 */ /* 0x000e240008000600 */
[----:B0-----:R-:W-:-:S13]  /*0ed0*/  PLOP3.LUT P0, PT, PT, PT, UP0, 0x80, 0x0 ;  /* 0x000000000000781c */ /* 0x001fda0003f0f008 */
[----:B------:R-:W-:Y:S05]  /*0ee0*/  @!P0 BRA `(.L_x_8) ;  /* 0xfffffffc00f08947 */ /* 0x000fea000383ffff */
[----:B------:R-:W-:Y:S01]  /*0ef0*/  ULDC.64 UR4, c[0x0][0x598] ;  /* 0x0001660000047ab9 */ /* 0x000fe20000000a00 */
[----:B------:R-:W-:Y:S01]  /*0f00*/  ULDC.64 UR36, c[0x0][0x208] ;  /* 0x0000820000247ab9 */ /* 0x000fe20000000a00 */
[----:B------:R-:W-:-:S04]  /*0f10*/  ISETP.NE.U32.AND P0, PT, RZ, UR4, PT ;  /* 0x00000004ff007c0c */ /* 0x000fc8000bf05070 */
[----:B------:R-:W-:-:S13]  /*0f20*/  ISETP.NE.AND.EX P0, PT, RZ, UR5, PT, P0 ;  /* 0x00000005ff007c0c */ /* 0x000fda000bf05300 */
[----:B------:R-:W-:Y:S05]  /*0f30*/  @!P0 BRA `(.L_x_11) ;  /* 0x00000000001c8947 */ /* 0x000fea0003800000 */
[----:B------:R-:W0:Y:S02]  /*0f40*/  LDC.64 R4, c[0x0][0x598] ;  /* 0x00016600ff047b82 */ /* 0x000e240000000a00 */
[----:B0-----:R-:W2:Y:S02]  /*0f50*/  LDG.E.64 R4, desc[UR36][R4.64] ;  /* 0x0000002404047981 */ /* 0x001ea4000c1e1b00 */
[----:B--2---:R-:W-:-:S04]  /*0f60*/  ISETP.NE.U32.AND P0, PT, R4, RZ, PT ;  /* 0x000000ff0400720c */ /* 0x004fc80003f05070 */
[----:B------:R-:W-:-:S13]  /*0f70*/  ISETP.NE.AND.EX P0, PT, R5, RZ, PT, P0 ;  /* 0x000000ff0500720c */ /* 0x000fda0003f05300 */
[----:B------:R-:W-:Y:S05]  /*0f80*/  @!P0 BRA `(.L_x_11) ;  /* 0x0000000000088947 */ /* 0x000fea0003800000 */
[----:B------:R0:W5:Y:S01]  /*0f90*/  LD.E R88, desc[UR36][R4.64] ;  /* 0x0000002404587980 */ /* 0x000162000c101900 */
[----:B------:R-:W-:Y:S05]  /*0fa0*/  BRA `(.L_x_12) ;  /* 0x0000000000247947 */ /* 0x000fea0003800000 */
.L_x_11:
[----:B------:R-:W-:Y:S02]  /*0fb0*/  ULDC.64 UR4, c[0x0][0x588] ;  /* 0x0001620000047ab9 */ /* 0x000fe40000000a00 */
[----:B------:R-:W-:-:S04]  /*0fc0*/  ISETP.NE.U32.AND P0, PT, RZ, UR4, PT ;  /* 0x00000004ff007c0c */ /* 0x000fc8000bf05070 */
[----:B------:R-:W-:-:S13]  /*0fd0*/  ISETP.NE.AND.EX P0, PT, RZ, UR5, PT, P0 ;  /* 0x00000005ff007c0c */ /* 0x000fda000bf05300 */
[----:B------:R-:W-:Y:S05]  /*0fe0*/  @!P0 BRA `(.L_x_13) ;  /* 0x00000000000c8947 */ /* 0x000fea0003800000 */
[----:B------:R-:W0:Y:S02]  /*0ff0*/  LDC.64 R4, c[0x0][0x588] ;  /* 0x00016200ff047b82 */ /* 0x000e240000000a00 */
[----:B0-----:R1:W5:Y:S01]  /*1000*/  LDG.E R88, desc[UR36][R4.64] ;  /* 0x0000002404587981 */ /* 0x001362000c1e1900 */
[----:B------:R-:W-:Y:S05]  /*1010*/  BRA `(.L_x_12) ;  /* 0x0000000000087947 */ /* 0x000fea0003800000 */
.L_x_13:
[----:B------:R-:W-:Y:S02]  /*1020*/  ULDC UR4, c[0x0][0x580] ;  /* 0x0001600000047ab9 */ /* 0x000fe40000000800 */
[----:B------:R-:W-:-:S07]  /*1030*/  IMAD.U32 R88, RZ, RZ, UR4 ;  /* 0x00000004ff587e24 */ /* 0x000fce000f8e00ff */
.L_x_12:
[----:B------:R-:W-:Y:S02]  /*1040*/  ULDC.64 UR4, c[0x0][0x5a0] ;  /* 0x0001680000047ab9 */ /* 0x000fe40000000a00 */
[----:B------:R-:W-:-:S04]  /*1050*/  ISETP.NE.U32.AND P0, PT, RZ, UR4, PT ;  /* 0x00000004ff007c0c */ /* 0x000fc8000bf05070 */
[----:B------:R-:W-:-:S13]  /*1060*/  ISETP.NE.AND.EX P0, PT, RZ, UR5, PT, P0 ;  /* 0x00000005ff007c0c */ /* 0x000fda000bf05300 */
[----:B------:R-:W-:Y:S05]  /*1070*/  @!P0 BRA `(.L_x_14) ;  /* 0x00000000001c8947 */ /* 0x000fea0003800000 */
[----:B01----:R-:W0:Y:S02]  /*1080*/  LDC.64 R4, c[0x0][0x5a0] ;  /* 0x00016800ff047b82 */ /* 0x003e240000000a00 */
[----:B0-----:R-:W2:Y:S02]  /*1090*/  LDG.E.64 R4, desc[UR36][R4.64] ;  /* 0x0000002404047981 */ /* 0x001ea4000c1e1b00 */
[----:B--2---:R-:W-:-:S04]  /*10a0*/  ISETP.NE.U32.AND P0, PT, R4, RZ, PT ;  /* 0x000000ff0400720c */ /* 0x004fc80003f05070 */
[----:B------:R-:W-:-:S13]  /*10b0*/  ISETP.NE.AND.EX P0, PT, R5, RZ, PT, P0 ;  /* 0x000000ff0500720c */ /* 0x000fda0003f05300 */
[----:B------:R-:W-:Y:S05]  /*10c0*/  @!P0 BRA `(.L_x_14) ;  /* 0x0000000000088947 */ /* 0x000fea0003800000 */
[----:B------:R0:W5:Y:S01]  /*10d0*/  LD.E R90, desc[UR36][R4.64] ;  /* 0x00000024045a7980 */ /* 0x000162000c101900 */
[----:B------:R-:W-:Y:S05]  /*10e0*/  BRA `(.L_x_15) ;  /* 0x0000000000247947 */ /* 0x000fea0003800000 */
.L_x_14:
[----:B------:R-:W-:Y:S02]  /*10f0*/  ULDC.64 UR4, c[0x0][0x590] ;  /* 0x0001640000047ab9 */ /* 0x000fe40000000a00 */
[----:B------:R-:W-:-:S04]  /*1100*/  ISETP.NE.U32.AND P0, PT, RZ, UR4, PT ;  /* 0x00000004ff007c0c */ /* 0x000fc8000bf05070 */
[----:B------:R-:W-:-:S13]  /*1110*/  ISETP.NE.AND.EX P0, PT, RZ, UR5, PT, P0 ;  /* 0x00000005ff007c0c */ /* 0x000fda000bf05300 */
[----:B------:R-:W-:Y:S05]  /*1120*/  @!P0 BRA `(.L_x_16) ;  /* 0x00000000000c8947 */ /* 0x000fea0003800000 */
[----:B------:R-:W2:Y:S02]  /*1130*/  LDC.64 R90, c[0x0][0x590] ;  /* 0x00016400ff5a7b82 */ /* 0x000ea40000000a00 */
[----:B--2---:R2:W5:Y:S01]  /*1140*/  LDG.E R90, desc[UR36][R90.64] ;  /* 0x000000245a5a7981 */ /* 0x004562000c1e1900 */
[----:B------:R-:W-:Y:S05]  /*1150*/  BRA `(.L_x_15) ;  /* 0x0000000000087947 */ /* 0x000fea0003800000 */
.L_x_16:
[----:B------:R-:W-:Y:S02]  /*1160*/  ULDC UR4, c[0x0][0x584] ;  /* 0x0001610000047ab9 */ /* 0x000fe40000000800 */
[----:B------:R-:W-:-:S07]  /*1170*/  IMAD.U32 R90, RZ, RZ, UR4 ;  /* 0x00000004ff5a7e24 */ /* 0x000fce000f8e00ff */
.L_x_15:
[----:B------:R-:W-:-:S13]  /*1180*/  LOP3.LUT P0, RZ, R0, 0xff, RZ, 0xc0, !PT ;  /* 0x000000ff00ff7812 */ /* 0x000fda000780c0ff */
[----:B------:R-:W-:Y:S05]  /*1190*/  @!P0 EXIT ;  /* 0x000000000000894d */ /* 0x000fea0003800000 */
[----:B------:R-:W-:Y:S01]  /*11a0*/  ULDC UR4, c[0x0][0x28c] ;  /* 0x0000a30000047ab9 */ /* 0x000fe20000000800 */
[----:B------:R-:W-:Y:S01]  /*11b0*/  LOP3.LUT R106, R19, 0x1, RZ, 0xfc, !PT ;  /* 0x00000001136a7812 */ /* 0x000fe200078efcff */
[----:B------:R-:W-:Y:S01]  /*11c0*/  UIADD3 UR4, UR4, 0x3f, URZ ;  /* 0x0000003f04047890 */ /* 0x000fe2000fffe03f */
[----:B------:R-:W-:Y:S01]  /*11d0*/  UMOV UR38, URZ ;  /* 0x0000003f00267c82 */ /* 0x000fe20008000000 */
[----:B------:R-:W-:Y:S02]  /*11e0*/  UMOV UR39, URZ ;  /* 0x0000003f00277c82 */ /* 0x000fe40008000000 */
[----:B------:R-:W-:-:S04]  /*11f0*/  USHF.R.S32.HI UR5, URZ, 0x1f, UR4 ;  /* 0x0000001f3f057899 */ /* 0x000fc80008011404 */
[----:B------:R-:W-:-:S04]  /*1200*/  ULEA.HI UR5, UR5, UR4, URZ, 0x6 ;  /* 0x0000000405057291 */ /* 0x000fc8000f8f303f */
[----:B------:R-:W-:-:S12]  /*1210*/  USHF.R.S32.HI UR40, URZ, 0x6, UR5 ;  /* 0x000000063f287899 */ /* 0x000fd80008011405 */
.L_x_162:
[----:B------:R-:W-:Y:S01]  /*1220*/  LOP3.LUT R0, R18, 0x80, RZ, 0xc0, !PT ;  /* 0x0000008012007812 */ /* 0x000fe200078ec0ff */
[----:B---3--:R-:W3:Y:S01]  /*1230*/  S2UR UR7, SR_CgaCtaId ;  /* 0x00000000000779c3 */ /* 0x008ee20000008800 */
[----:B------:R-:W-:Y:S02]  /*1240*/  UMOV UR6, 0x400 ;  /* 0x0000040000067882 */ /* 0x000fe40000000000 */
[----:B------:R-:W-:-:S06]  /*1250*/  SHF.R.U32.HI R0, RZ, 0x7, R0 ;  /* 0x00000007ff007819 */ /* 0x000fcc0000011600 */
[----:B----4-:R-:W4:Y:S01]  /*1260*/  SHFL.IDX PT, R0, R0, RZ, 0x1f ;  /* 0x00001fff00007589 */ /* 0x010f2200000e0000 */
[----:B---3--:R-:W-:Y:S01]  /*1270*/  ULEA UR6, UR7, UR6, 0x18 ;  /* 0x0000000607067291 */ /* 0x008fe2000f8ec03f */
[----:B----4-:R-:W-:-:S13]  /*1280*/  R2UR UR4, R0 ;  /* 0x00000000000472ca */ /* 0x010fda00000e0000 */
[----:B------:R-:W-:-:S04]  /*1290*/  ULEA.HI UR5, UR4, UR4, URZ, 0x1 ;  /* 0x0000000404057291 */ /* 0x000fc8000f8f083f */
[----:B------:R-:W-:-:S04]  /*12a0*/  ULOP3.LUT UR5, UR5, 0x7fffe, URZ, 0xc0, !UPT ;  /* 0x0007fffe05057892 */ /* 0x000fc8000f8ec03f */
[----:B------:R-:W-:-:S03]  /*12b0*/  UIADD3 UR5, UR4, -UR5, URZ ;  /* 0x8000000504057290 */ /* 0x000fc6000fffe03f */
[----:B------:R-:W-:Y:S01]  /*12c0*/  ULDC UR4, c[0x0][0x28c] ;  /* 0x0000a30000047ab9 */ /* 0x000fe20000000800 */
[----:B------:R-:W-:Y:S01]  /*12d0*/  ULEA UR5, UR5, UR6, 0xd ;  /* 0x0000000605057291 */ /* 0x000fe2000f8e683f */
[----:B------:R-:W-:-:S03]  /*12e0*/  ISETP.LT.AND P0, PT, RZ, UR4, PT ;  /* 0x00000004ff007c0c */ /* 0x000fc6000bf01270 */
[----:B------:R-:W-:-:S04]  /*12f0*/  UIADD3 UR5, UR5, 0x100, URZ ;  /* 0x0000010005057890 */ /* 0x000fc8000fffe03f */
[----:B------:R-:W-:-:S04]  /*1300*/  USHF.R.U32.HI UR5, URZ, 0x4, UR5 ;  /* 0x000000043f057899 */ /* 0x000fc80008011605 */
[----:B------:R-:W-:Y:S02]  /*1310*/  ULOP3.LUT UR41, UR5, 0x3fff, URZ, 0xc0, !UPT ;  /* 0x00003fff05297892 */ /* 0x000fe4000f8ec03f */
[----:B01---5:R-:W-:Y:S10]  /*1320*/  @P0 BRA `(.L_x_17) ;  /* 0x0000000000400947 */ /* 0x023ff40003800000 */
[----:B------:R-:W-:Y:S01]  /*1330*/  MOV R0, 0x0 ;  /* 0x0000000000007802 */ /* 0x000fe20000000f00 */
[----:B------:R-:W-:Y:S01]  /*1340*/  ULDC.64 UR4, c[0x4][0x68] ;  /* 0x01001a0000047ab9 */ /* 0x000fe20000000a00 */
[----:B------:R-:W-:Y:S01]  /*1350*/  ULDC.64 UR6, c[0x4][0x8] ;  /* 0x0100020000067ab9 */ /* 0x000fe20000000a00 */
[----:B01----:R-:W-:Y:S01]  /*1360*/  IMAD.U32 R4, RZ, RZ, UR4 ;  /* 0x00000004ff047e24 */ /* 0x003fe2000f8e00ff */
[----:B------:R0:W1:Y:S01]  /*1370*/  LDC.64 R14, c[0x4][R0] ;  /* 0x01000000000e7b82 */ /* 0x0000620000000a00 */
[----:B------:R-:W-:Y:S01]  /*1380*/  IMAD.U32 R5, RZ, RZ, UR5 ;  /* 0x00000005ff057e24 */ /* 0x000fe2000f8e00ff */
[----:B------:R-:W-:Y:S01]  /*1390*/  ULDC.64 UR4, c[0x4][0x70] ;  /* 0x01001c0000047ab9 */ /* 0x000fe20000000a00 */
[----:B------:R-:W-:Y:S02]  /*13a0*/  IMAD.U32 R10, RZ, RZ, UR6 ;  /* 0x00000006ff0a7e24 */ /* 0x000fe4000f8e00ff */
[----:B------:R-:W-:Y:S02]  /*13b0*/  IMAD.U32 R6, RZ, RZ, UR4 ;  /* 0x00000004ff067e24 */ /* 0x000fe4000f8e00ff */
[----:B------:R-:W-:-:S02]  /*13c0*/  IMAD.U32 R7, RZ, RZ, UR5 ;  /* 0x00000005ff077e24 */ /* 0x000fc4000f8e00ff */
[----:B------:R-:W-:Y:S02]  /*13d0*/  IMAD.U32 R11, RZ, RZ, UR7 ;  /* 0x00000007ff0b7e24 */ /* 0x000fe4000f8e00ff */
[----:B------:R-:W-:Y:S02]  /*13e0*/  IMAD.MOV.U32 R8, RZ, RZ, 0x1e1 ;  /* 0x000001e1ff087424 */ /* 0x000fe400078e00ff */
[----:B------:R-:W-:Y:S02]  /*13f0*/  IMAD.MOV.U32 R12, RZ, RZ, 0x1 ;  /* 0x00000001ff0c7424 */ /* 0x000fe400078e00ff */
[----:B0-----:R-:W-:-:S07]  /*1400*/  IMAD.MOV.U32 R13, RZ, RZ, RZ ;  /* 0x000000ffff0d7224 */ /* 0x001fce00078e00ff */
[----:B------:R-:W-:-:S07]  /*1410*/  LEPC R20, `(.L_x_17) ;  /* 0x000000001014794e */ /* 0x000fce0000000000 */
[----:B-12--5:R-:W-:Y:S05]  /*1420*/  CALL.ABS.NOINC R14 ;  /* 0x000000000e007343 */ /* 0x026fea0003c00000 */
.L_x_17:
[----:B------:R-:W-:-:S13]  /*1430*/  ISETP.NE.AND P0, PT, R106, 0x3, PT ;  /* 0x000000036a00780c */ /* 0x000fda0003f05270 */
[----:B------:R-:W-:Y:S05]  /*1440*/  @!P0 BRA `(.L_x_18) ;  /* 0x0000000000048947 */ /* 0x000fea0003800000 */
[----:B------:R-:W-:Y:S01]  /*1450*/  BPT.TRAP 0x1 ;  /* 0x000000040000795c */ /* 0x000fe20000300000 */
.L_x_18:
[----:B------:R-:W3:Y:S01]  /*1460*/  S2UR UR5, SR_CgaCtaId ;  /* 0x00000000000579c3 */ /* 0x000ee20000008800 */
[----:B------:R-:W-:Y:S01]  /*1470*/  UMOV UR4, 0x400 ;  /* 0x0000040000047882 */ /* 0x000fe20000000000 */
[----:B------:R-:W-:Y:S02]  /*1480*/  IMAD.U32 R0, RZ, RZ, UR38 ;  /* 0x00000026ff007e24 */ /* 0x000fe4000f8e00ff */
[----:B------:R-:W-:-:S03]  /*1490*/  IMAD.U32 R3, RZ, RZ, UR39 ;  /* 0x00000027ff037e24 */ /* 0x000fc6000f8e00ff */
[----:B------:R-:W-:Y:S01]  /*14a0*/  SHF.L.U32 R0, R0, 0x1f, RZ ;  /* 0x0000001f00007819 */ /* 0x000fe200000006ff */
[----:B---3--:R-:W-:-:S06]  /*14b0*/  ULEA UR4, UR5, UR4, 0x18 ;  /* 0x0000000405047291 */ /* 0x008fcc000f8ec03f */
[----:B------:R-:W-:-:S04]  /*14c0*/  IMAD.U32 R6, RZ, RZ, UR4 ;  /* 0x00000004ff067e24 */ /* 0x000fc8000f8e00ff */
[----:B------:R-:W-:-:S04]  /*14d0*/  IMAD R3, R3, 0x8, R6 ;  /* 0x0000000803037824 */ /* 0x000fc800078e0206 */
[----:B------:R3:W4:Y:S01]  /*14e0*/  SYNCS.PHASECHK.TRANS64.TRYWAIT P1, [R3+URZ], R0 ;  /* 0x00000000030075a7 */ /* 0x000722000802017f */
[----:B------:R-:W-:Y:S05]  /*14f0*/  @!P0 BRA `(.L_x_19) ;  /* 0x0000000000048947 */ /* 0x000fea0003800000 */
[----:B------:R-:W-:Y:S01]  /*1500*/  BPT.TRAP 0x1 ;  /* 0x000000040000795c */ /* 0x000fe20000300000 */
.L_x_19:
[----:B----4-:R-:W-:Y:S05]  /*1510*/  @P1 BRA `(.L_x_20) ;  /* 0x0000000000081947 */ /* 0x010fea0003800000 */
[----:B------:R-:W4:Y:S02]  /*1520*/  SYNCS.PHASECHK.TRANS64.TRYWAIT P1, [R3+URZ], R0 ;  /* 0x00000000030075a7 */ /* 0x000f24000802017f */
[----:B----4-:R-:W-:Y:S05]  /*1530*/  @!P1 BRA `(.L_x_21) ;  /* 0x00000078004c9947 */ /* 0x010fea0003800000 */
.L_x_20:
[----:B------:R-:W-:-:S04]  /*1540*/  UISETP.LT.AND UP0, UPT, UR40, 0x1, UPT ;  /* 0x000000012800788c */ /* 0x000fc8000bf01270 */
[----:B------:R-:W-:-:S06]  /*1550*/  USEL UR4, UR40, 0x1, UP0 ;  /* 0x0000000128047887 */ /* 0x000fcc0008000000 */
[----:B---34-:R-:W-:Y:S01]  /*1560*/  IMAD.U32 R0, RZ, RZ, UR4 ;  /* 0x00000004ff007e24 */ /* 0x018fe2000f8e00ff */
[----:B------:R-:W-:Y:S05]  /*1570*/  WARPSYNC.ALL ;  /* 0x0000000000007948 */ /* 0x000fea0003800000 */
[----:B------:R-:W-:-:S04]  /*1580*/  IADD3 R0, -R0, UR40, RZ ;  /* 0x0000002800007c10 */ /* 0x000fc8000fffe1ff */
[----:B------:R-:W-:Y:S02]  /*1590*/  ISETP.GE.AND P1, PT, R0, 0x1, PT ;  /* 0x000000010000780c */ /* 0x000fe40003f26270 */
[----:B------:R-:W-:Y:S01]  /*15a0*/  R2UR UR4, R6 ;  /* 0x00000000060472ca */ /* 0x000fe200000e0000 */
[----:B------:R-:W-:Y:S01]  /*15b0*/  WARPGROUP.ARRIVE ;  /* 0x00000000000079c5 */ /* 0x000fe20000000000 */
[----:B------:R-:W-:Y:S01]  /*15c0*/  UMOV UR9, 0x40000040 ;  /* 0x4000004000097882 */ /* 0x000fe20000000000 */
[----:B------:R-:W-:-:S10]  /*15d0*/  UMOV UR11, 0x40000040 ;  /* 0x40000040000b7882 */ /* 0x000fd40000000000 */
[----:B------:R-:W-:-:S04]  /*15e0*/  UIADD3 UR4, UR4, 0x28100, URZ ;  /* 0x0002810004047890 */ /* 0x000fc8000fffe03f */
[----:B------:R-:W-:-:S04]  /*15f0*/  USHF.R.U32.HI UR4, URZ, 0x4, UR4 ;  /* 0x000000043f047899 */ /* 0x000fc80008011604 */
[----:B------:R-:W-:Y:S02]  /*1600*/  ULOP3.LUT UR5, UR4, 0x3fff, URZ, 0xc0, !UPT ;  /* 0x00003fff04057892 */ /* 0x000fe4000f8ec03f */
[----:B------:R-:W-:Y:S02]  /*1610*/  ULOP3.LUT UR4, UR41, 0x10000, URZ, 0xfc, !UPT ;  /* 0x0001000029047892 */ /* 0x000fe4000f8efc3f */
[----:B------:R-:W-:Y:S02]  /*1620*/  ULOP3.LUT UR5, UR5, 0x10000, URZ, 0xfc, !UPT ;  /* 0x0001000005057892 */ /* 0x000fe4000f8efc3f */
[----:B------:R-:W-:Y:S02]  /*1630*/  ULEA UR7, UR39, UR4, 0xb ;  /* 0x0000000427077291 */ /* 0x000fe4000f8e583f */
[----:B------:R-:W-:Y:S02]  /*1640*/  ULEA UR6, UR39, UR5, 0x9 ;  /* 0x0000000527067291 */ /* 0x000fe4000f8e483f */
[----:B------:R-:W-:-:S03]  /*1650*/  UIADD3 UR12, UR7, 0x400, URZ ;  /* 0x00000400070c7890 */ /* 0x000fc6000fffe03f */
[----:B------:R-:W-:Y:S02]  /*1660*/  UMOV UR8, UR7 ;  /* 0x0000000700087c82 */ /* 0x000fe40008000000 */
[----:B------:R-:W-:Y:S02]  /*1670*/  UMOV UR10, UR6 ;  /* 0x00000006000a7c82 */ /* 0x000fe40008000000 */
[----:B------:R-:W-:Y:S01]  /*1680*/  HGMMA.64x64x16.F32 R56, gdesc[UR8], RZ, !UPT, gsb0 ;  /* 0x00e00000083879f0 */ /* 0x000fe2000c0008ff */
[----:B------:R-:W-:Y:S01]  /*1690*/  UMOV UR8, UR12 ;  /* 0x0000000c00087c82 */ /* 0x000fe20008000000 */
[----:B------:R-:W-:Y:S01]  /*16a0*/  UMOV UR9, 0x40000040 ;  /* 0x4000004000097882 */ /* 0x000fe20000000000 */
[----:B------:R-:W-:Y:S01]  /*16b0*/  UIADD3 UR12, UR7, 0x402, URZ ;  /* 0x00000402070c7890 */ /* 0x000fe2000fffe03f */
[----:B------:R-:W-:Y:S02]  /*16c0*/  WARPGROUP.DEPBAR.LE gsb0, 0x0 ;  /* 0x00008000000079c5 */ /* 0x000fe40000010000 */
[----:B------:R-:W-:-:S06]  /*16d0*/  WARPGROUP.ARRIVE ;  /* 0x00000000000079c5 */ /* 0x000fcc0000000000 */
[----:B------:R-:W-:Y:S01]  /*16e0*/  HGMMA.64x64x16.F32 R24, gdesc[UR8], RZ, !UPT, gsb0 ;  /* 0x00e00000081879f0 */ /* 0x000fe2000c0008ff */
[----:B------:R-:W-:Y:S02]  /*16f0*/  UIADD3 UR8, UR7, 0x2, URZ ;  /* 0x0000000207087890 */ /* 0x000fe4000fffe03f */
[----:B------:R-:W-:Y:S01]  /*1700*/  UIADD3 UR10, UR6, 0x2, URZ ;  /* 0x00000002060a7890 */ /* 0x000fe2000fffe03f */
[----:B------:R-:W-:Y:S01]  /*1710*/  UMOV UR9, 0x40000040 ;  /* 0x4000004000097882 */ /* 0x000fe20000000000 */
[----:B------:R-:W-:Y:S01]  /*1720*/  UMOV UR11, 0x40000040 ;  /* 0x40000040000b7882 */ /* 0x000fe20000000000 */
[----:B------:R-:W-:Y:S02]  /*1730*/  WARPGROUP.DEPBAR.LE gsb0, 0x0 ;  /* 0x00008000000079c5 */ /* 0x000fe40000010000 */
[----:B------:R-:W-:-:S06]  /*1740*/  WARPGROUP.ARRIVE ;  /* 0x00000000000079c5 */ /* 0x000fcc0000000000 */
[----:B------:R-:W-:Y:S01]  /*1750*/  HGMMA.64x64x16.F32 R56, gdesc[UR8], R56, gsb0 ;  /* 0x00e00000083879f0 */ /* 0x000fe20008000838 */
[----:B------:R-:W-:Y:S01]  /*1760*/  UMOV UR8, UR12 ;  /* 0x0000000c00087c82 */ /* 0x000fe20008000000 */
[----:B------:R-:W-:Y:S01]  /*1770*/  UMOV UR9, 0x40000040 ;  /* 0x4000004000097882 */ /* 0x000fe20000000000 */
[----:B------:R-:W-:Y:S01]  /*1780*/  UIADD3 UR12, UR7, 0x404, URZ ;  /* 0x00000404070c7890 */ /* 0x000fe2000fffe03f */
[----:B------:R-:W-:Y:S02]  /*1790*/  WARPGROUP.DEPBAR.LE gsb0, 0x0 ;  /* 0x00008000000079c5 */ /* 0x000fe40000010000 */
[----:B------:R-:W-:-:S06]  /*17a0*/  WARPGROUP.ARRIVE ;  /* 0x00000000000079c5 */ /* 0x000fcc0000000000 */
[----:B------:R-:W-:Y:S01]  /*17b0*/  HGMMA.64x64x16.F32 R24, gdesc[UR8], R24, gsb0 ;  /* 0x00e00000081879f0 */ /* 0x000fe20008000818 */
        /* <DEDUP_REMOVED lines=9> */
[----:B------:R-:W-:Y:S02]  /*1850*/  WARPGROUP.DEPBAR.LE gsb0, 0x0 ;  /* 0x00008000000079c5 */ /* 0x000fe40000010000 */
[----:B------:R-:W-:-:S06]  /*1860*/  WARPGROUP.ARRIVE ;  /* 0x00000000000079c5 */ /* 0x000fcc0000000000 */
[----:B------:R-:W-:Y:S01]  /*1870*/  HGMMA.64x64x16.F32 R24, gdesc[UR8], R24, gsb0 ;  /* 0x00e00000081879f0 */ /* 0x000fe20008000818 */
[----:B------:R-:W-:Y:S02]  /*1880*/  UIADD3 UR8, UR7, 0x6, URZ ;  /* 0x0000000607087890 */ /* 0x000fe4000fffe03f */
[----:B------:R-:W-:Y:S01]  /*1890*/  UIADD3 UR10, UR6, 0x6, URZ ;  /* 0x00000006060a7890 */ /* 0x000fe2000fffe03f */
[----:B------:R-:W-:Y:S01]  /*18a0*/  UMOV UR9, 0x40000040 ;  /* 0x4000004000097882 */ /* 0x000fe20000000000 */
[----:B------:R-:W-:Y:S01]  /*18b0*/  UMOV UR11, 0x40000040 ;  /* 0x40000040000b7882 */ /* 0x000fe20000000000 */
[----:B------:R-:W-:Y:S01]  /*18c0*/  UIADD3 UR7, UR7, 0x406, URZ ;  /* 0x0000040607077890 */ /* 0x000fe2000fffe03f */
[----:B------:R-:W-:Y:S02]  /*18d0*/  WARPGROUP.DEPBAR.LE gsb0, 0x0 ;  /* 0x00008000000079c5 */ /* 0x000fe40000010000 */
[----:B------:R-:W-:-:S06]  /*18e0*/  WARPGROUP.ARRIVE ;  /* 0x00000000000079c5 */ /* 0x000fcc0000000000 */
[----:B------:R-:W-:Y:S01]  /*18f0*/  HGMMA.64x64x16.F32 R56, gdesc[UR8], R56, gsb0 ;  /* 0x00e00000083879f0 */ /* 0x000fe20008000838 */
[----:B------:R-:W-:Y:S01]  /*1900*/  UMOV UR8, UR7 ;  /* 0x0000000700087c82 */ /* 0x000fe20008000000 */
[----:B------:R-:W-:Y:S01]  /*1910*/  UMOV UR9, 0x40000040 ;  /* 0x4000004000097882 */ /* 0x000fe20000000000 */
[----:B------:R-:W-:Y:S02]  /*1920*/  WARPGROUP.DEPBAR.LE gsb0, 0x0 ;  /* 0x00008000000079c5 */ /* 0x000fe40000010000 */
[----:B------:R-:W-:-:S06]  /*1930*/  WARPGROUP.ARRIVE ;  /* 0x00000000000079c5 */ /* 0x000fcc0000000000 */
[----:B------:R-:W-:Y:S03]  /*1940*/  HGMMA.64x64x16.F32 R24, gdesc[UR8], R24, gsb0 ;  /* 0x00e00000081879f0 */ /* 0x000fe60008000818 */
[----:B------:R-:W-:Y:S02]  /*1950*/  WARPGROUP.DEPBAR.LE gsb0, 0x0 ;  /* 0x00008000000079c5 */ /* 0x000fe40000010000 */
[----:B------:R-:W-:Y:S05]  /*1960*/  @!P1 BRA `(.L_x_22) ;  /* 0x0000000400849947 */ /* 0x000fea0003800000 */
[----:B------:R-:W-:Y:S02]  /*1970*/  UIADD3 UR6, UR39, 0x1, URZ ;  /* 0x0000000127067890 */ /* 0x000fe4000fffe03f */
[----:B------:R-:W-:Y:S02]  /*1980*/  IMAD.U32 R3, RZ, RZ, UR39 ;  /* 0x00000027ff037e24 */ /* 0x000fe4000f8e00ff */
[----:B------:R-:W-:-:S04]  /*1990*/  UISETP.NE.AND UP0, UPT, UR6, 0x5, UPT ;  /* 0x000000050600788c */ /* 0x000fc8000bf05270 */
[----:B------:R-:W-:Y:S02]  /*19a0*/  USEL UR7, URZ, 0x1, UP0 ;  /* 0x000000013f077887 */ /* 0x000fe40008000000 */
[----:B------:R-:W-:Y:S02]  /*19b0*/  USEL UR6, UR6, URZ, UP0 ;  /* 0x0000003f06067287 */ /* 0x000fe40008000000 */
[----:B------:R-:W-:-:S06]  /*19c0*/  ULOP3.LUT UR7, UR38, UR7, URZ, 0x3c, !UPT ;  /* 0x0000000726077292 */ /* 0x000fcc000f8e3c3f */
[----:B------:R-:W-:-:S07]  /*19d0*/  IMAD.U32 R7, RZ, RZ, UR7 ;  /* 0x00000007ff077e24 */ /* 0x000fce000f8e00ff */
.L_x_29:
[----:B------:R-:W-:Y:S05]  /*19e0*/  @!P0 BRA `(.L_x_23) ;  /* 0x0000000000048947 */ /* 0x000fea0003800000 */
[----:B------:R-:W-:Y:S01]  /*19f0*/  BPT.TRAP 0x1 ;  /* 0x000000040000795c */ /* 0x000fe20000300000 */
.L_x_23:
[----:B------:R-:W3:Y:S01]  /*1a00*/  S2UR UR8, SR_CgaCtaId ;  /* 0x00000000000879c3 */ /* 0x000ee20000008800 */
[----:B------:R-:W-:Y:S01]  /*1a10*/  UMOV UR7, 0x400 ;  /* 0x0000040000077882 */ /* 0x000fe20000000000 */
[----:B01----:R-:W-:Y:S01]  /*1a20*/  IMAD.U32 R5, RZ, RZ, UR6 ;  /* 0x00000006ff057e24 */ /* 0x003fe2000f8e00ff */
[----:B------:R-:W-:Y:S01]  /*1a30*/  SHF.L.U32 R4, R7, 0x1f, RZ ;  /* 0x0000001f07047819 */ /* 0x000fe200000006ff */
[----:B---3--:R-:W-:-:S06]  /*1a40*/  ULEA UR7, UR8, UR7, 0x18 ;  /* 0x0000000708077291 */ /* 0x008fcc000f8ec03f */
[----:B------:R-:W-:-:S04]  /*1a50*/  IMAD.U32 R6, RZ, RZ, UR7 ;  /* 0x00000007ff067e24 */ /* 0x000fc8000f8e00ff */
[----:B------:R-:W-:-:S04]  /*1a60*/  IMAD R5, R5, 0x8, R6 ;  /* 0x0000000805057824 */ /* 0x000fc800078e0206 */
[----:B------:R0:W1:Y:S01]  /*1a70*/  SYNCS.PHASECHK.TRANS64.TRYWAIT P1, [R5+URZ], R4 ;  /* 0x00000004050075a7 */ /* 0x000062000802017f */
[----:B------:R-:W-:Y:S05]  /*1a80*/  @!P0 BRA `(.L_x_24) ;  /* 0x0000000000048947 */ /* 0x000fea0003800000 */
[----:B------:R-:W-:Y:S01]  /*1a90*/  BPT.TRAP 0x1 ;  /* 0x000000040000795c */ /* 0x000fe20000300000 */
.L_x_24:
[----:B-1----:R-:W-:Y:S05]  /*1aa0*/  @P1 BRA `(.L_x_25) ;  /* 0x0000000000081947 */ /* 0x002fea0003800000 */
[----:B------:R-:W1:Y:S02]  /*1ab0*/  SYNCS.PHASECHK.TRANS64.TRYWAIT P1, [R5+URZ], R4 ;  /* 0x00000004050075a7 */ /* 0x000e64000802017f */
[----:B-1----:R-:W-:Y:S05]  /*1ac0*/  @!P1 BRA `(.L_x_26) ;  /* 0x0000007000fc9947 */ /* 0x002fea0003800000 */
.L_x_25:
[----:B------:R-:W-:Y:S01]  /*1ad0*/  ULEA UR7, UR6, UR5, 0x9 ;  /* 0x0000000506077291 */ /* 0x000fe2000f8e483f */
[----:B------:R-:W-:Y:S01]  /*1ae0*/  WARPGROUP.ARRIVE ;  /* 0x00000000000079c5 */ /* 0x000fe20000000000 */
[----:B------:R-:W-:Y:S01]  /*1af0*/  ULEA UR12, UR6, UR4, 0xb ;  /* 0x00000004060c7291 */ /* 0x000fe2000f8e583f */
[----:B------:R-:W-:Y:S01]  /*1b00*/  UMOV UR11, 0x40000040 ;  /* 0x40000040000b7882 */ /* 0x000fe20000000000 */
[----:B------:R-:W-:Y:S02]  /*1b10*/  UMOV UR9, 0x40000040 ;  /* 0x4000004000097882 */ /* 0x000fe40000000000 */
[----:B------:R-:W-:Y:S01]  /*1b20*/  UIADD3 UR13, UR12, 0x400, URZ ;  /* 0x000004000c0d7890 */ /* 0x000fe2000fffe03f */
[----:B------:R-:W-:Y:S02]  /*1b30*/  UMOV UR10, UR7 ;  /* 0x00000007000a7c82 */ /* 0x000fe40008000000 */
[----:B------:R-:W-:Y:S02]  /*1b40*/  UMOV UR8, UR12 ;  /* 0x0000000c00087c82 */ /* 0x000fe40008000000 */
[----:B------:R-:W-:Y:S01]  /*1b50*/  HGMMA.64x64x16.F32 R56, gdesc[UR8], R56, gsb0 ;  /* 0x00e00000083879f0 */ /* 0x000fe20008000838 */
[----:B------:R-:W-:Y:S01]  /*1b60*/  UMOV UR9, 0x40000040 ;  /* 0x4000004000097882 */ /* 0x000fe20000000000 */
[----:B------:R-:W-:Y:S01]  /*1b70*/  UMOV UR8, UR13 ;  /* 0x0000000d00087c82 */ /* 0x000fe20008000000 */
[----:B------:R-:W-:Y:S01]  /*1b80*/  UIADD3 UR13, UR12, 0x402, URZ ;  /* 0x000004020c0d7890 */ /* 0x000fe2000fffe03f */
[----:B------:R-:W-:-:S02]  /*1b90*/  WARPGROUP.DEPBAR.LE gsb0, 0x0 ;  /* 0x00008000000079c5 */ /* 0x000fc40000010000 */
        /* <DEDUP_REMOVED lines=42> */
[----:B------:R-:W-:Y:S01]  /*1e40*/  BPT.TRAP 0x1 ;  /* 0x000000040000795c */ /* 0x000fe20000300000 */
.L_x_27:
[----:B------:R-:W-:-:S13]  /*1e50*/  ISETP.NE.AND P1, PT, R23, RZ, PT ;  /* 0x000000ff1700720c */ /* 0x000fda0003f25270 */
[----:B01----:R-:W-:-:S04]  /*1e60*/  @P1 IMAD R4, R3, 0x8, R6 ;  /* 0x0000000803041824 */ /* 0x003fc800078e0206 */
[----:B------:R-:W-:-:S05]  /*1e70*/  @P1 VIADD R5, R4, 0x28 ;  /* 0x0000002804051836 */ /* 0x000fca0000000000 */
[----:B------:R-:W-:-:S04]  /*1e80*/  @P1 PRMT R5, R22, 0x654, R5 ;  /* 0x0000065416051816 */ /* 0x000fc80000000005 */
[----:B------:R0:W-:Y:S01]  /*1e90*/  @P1 SYNCS.ARRIVE.TRANS64.RED.A1T0 RZ, [R5+URZ], RZ ;  /* 0x000000ff05ff19a7 */ /* 0x0001e2000810043f */
[----:B------:R-:W-:-:S13]  /*1ea0*/  ISETP.GT.U32.AND P1, PT, R19, 0x1, PT ;  /* 0x000000011300780c */ /* 0x000fda0003f24070 */
[----:B0-----:R-:W-:Y:S05]  /*1eb0*/  @P1 BRA `(.L_x_28) ;  /* 0x0000000000041947 */ /* 0x001fea0003800000 */
[----:B------:R-:W-:Y:S01]  /*1ec0*/  BPT.TRAP 0x1 ;  /* 0x000000040000795c */ /* 0x000fe20000300000 */
.L_x_28:
[----:B------:R-:W-:Y:S01]  /*1ed0*/  UIADD3 UR6, UR6, 0x1, URZ ;  /* 0x0000000106067890 */ /* 0x000fe2000fffe03f */
[C---:B------:R-:W-:Y:S01]  /*1ee0*/  ISETP.GT.AND P2, PT, R0.reuse, 0x1, PT ;  /* 0x000000010000780c */ /* 0x040fe20003f44270 */
[----:B------:R-:W-:Y:S02]  /*1ef0*/  VIADD R3, R3, 0x1 ;  /* 0x0000000103037836 */ /* 0x000fe40000000000 */
[----:B------:R-:W-:Y:S01]  /*1f00*/  UISETP.NE.AND UP0, UPT, UR6, 0x5, UPT ;  /* 0x000000050600788c */ /* 0x000fe2000bf05270 */
[----:B------:R-:W-:Y:S02]  /*1f10*/  VIADD R0, R0, 0xffffffff ;  /* 0xffffffff00007836 */ /* 0x000fe40000000000 */
[C---:B------:R-:W-:Y:S01]  /*1f20*/  ISETP.NE.AND P1, PT, R3.reuse, 0x5, PT ;  /* 0x000000050300780c */ /* 0x040fe20003f25270 */
[----:B------:R-:W-:Y:S02]  /*1f30*/  USEL UR7, URZ, 0x1, UP0 ;  /* 0x000000013f077887 */ /* 0x000fe40008000000 */
[----:B------:R-:W-:Y:S01]  /*1f40*/  USEL UR6, UR6, URZ, UP0 ;  /* 0x0000003f06067287 */ /* 0x000fe20008000000 */
[----:B------:R-:W-:-:S03]  /*1f50*/  SEL R3, R3, RZ, P1 ;  /* 0x000000ff03037207 */ /* 0x000fc60000800000 */
[----:B------:R-:W-:Y:S01]  /*1f60*/  LOP3.LUT R7, R7, UR7, RZ, 0x3c, !PT ;  /* 0x0000000707077c12 */ /* 0x000fe2000f8e3cff */
[----:B------:R-:W-:Y:S07]  /*1f70*/  @P2 BRA `(.L_x_29) ;  /* 0xfffffff800982947 */ /* 0x000fee000383ffff */
.L_x_22:
[----:B------:R-:W3:Y:S02]  /*1f80*/  LDC R0, c[0x0][0x28c] ;  /* 0x0000a300ff007b82 */ /* 0x000ee40000000800 */
[----:B---3--:R-:W-:-:S13]  /*1f90*/  ISETP.GE.AND P1, PT, R0, 0x1, PT ;  /* 0x000000010000780c */ /* 0x008fda0003f26270 */
[----:B------:R-:W-:Y:S05]  /*1fa0*/  @!P1 BRA `(.L_x_30) ;  /* 0x0000000000509947 */ /* 0x000fea0003800000 */
[----:B------:R-:W-:Y:S05]  /*1fb0*/  @!P0 BRA `(.L_x_31) ;  /* 0x0000000000048947 */ /* 0x000fea0003800000 */
[----:B------:R-:W-:Y:S01]  /*1fc0*/  BPT.TRAP 0x1 ;  /* 0x000000040000795c */ /* 0x000fe20000300000 */
.L_x_31:
[----:B------:R-:W-:Y:S01]  /*1fd0*/  ISETP.NE.AND P0, PT, R23, RZ, PT ;  /* 0x000000ff1700720c */ /* 0x000fe20003f05270 */
[----:B------:R-:W-:Y:S01]  /*1fe0*/  BSSY B0, `(.L_x_32) ;  /* 0x000000e000007945 */ /* 0x000fe20003800000 */
[----:B------:R-:W-:-:S11]  /*1ff0*/  ISETP.GT.U32.AND P1, PT, R19, 0x1, PT ;  /* 0x000000011300780c */ /* 0x000fd60003f24070 */
[----:B------:R-:W-:Y:S05]  /*2000*/  @!P0 BRA `(.L_x_33) ;  /* 0x00000000002c8947 */ /* 0x000fea0003800000 */
[----:B------:R-:W-:-:S04]  /*2010*/  UISETP.LT.AND UP0, UPT, UR40, 0x1, UPT ;  /* 0x000000012800788c */ /* 0x000fc8000bf01270 */
[----:B------:R-:W-:-:S04]  /*2020*/  USEL UR6, UR40, 0x1, UP0 ;  /* 0x0000000128067887 */ /* 0x000fc80008000000 */
[----:B------:R-:W-:-:S04]  /*2030*/  UIADD3 UR6, UR39, UR40, -UR6 ;  /* 0x0000002827067290 */ /* 0x000fc8000fffe806 */
[----:B------:R-:W-:-:S04]  /*2040*/  UIMAD.WIDE.U32 UR4, UR6, -0x33333333, URZ ;  /* 0xcccccccd060478a5 */ /* 0x000fc8000f8e003f */
[----:B------:R-:W-:-:S04]  /*2050*/  USHF.R.U32.HI UR4, URZ, 0x2, UR5 ;  /* 0x000000023f047899 */ /* 0x000fc80008011605 */
[----:B------:R-:W-:-:S06]  /*2060*/  UIMAD UR6, UR4, -0x5, UR6 ;  /* 0xfffffffb040678a4 */ /* 0x000fcc000f8e0206 */
[----:B------:R-:W-:-:S04]  /*2070*/  IMAD.U32 R3, RZ, RZ, UR6 ;  /* 0x00000006ff037e24 */ /* 0x000fc8000f8e00ff */
[----:B------:R-:W-:-:S04]  /*2080*/  IMAD R0, R3, 0x8, R6 ;  /* 0x0000000803007824 */ /* 0x000fc800078e0206 */
[----:B------:R-:W-:-:S05]  /*2090*/  VIADD R3, R0, 0x28 ;  /* 0x0000002800037836 */ /* 0x000fca0000000000 */
[----:B------:R-:W-:-:S04]  /*20a0*/  PRMT R3, R22, 0x654, R3 ;  /* 0x0000065416037816 */ /* 0x000fc80000000003 */
[----:B------:R3:W-:Y:S03]  /*20b0*/  SYNCS.ARRIVE.TRANS64.RED.A1T0 RZ, [R3+URZ], RZ ;  /* 0x000000ff03ff79a7 */ /* 0x0007e6000810043f */
.L_x_33:
[----:B------:R-:W-:Y:S05]  /*20c0*/  BSYNC B0 ;  /* 0x0000000000007941 */ /* 0x000fea0003800000 */
.L_x_32:
[----:B------:R-:W-:Y:S05]  /*20d0*/  @P1 BRA `(.L_x_30) ;  /* 0x0000000000041947 */ /* 0x000fea0003800000 */
[----:B------:R-:W-:Y:S01]  /*20e0*/  BPT.TRAP 0x1 ;  /* 0x000000040000795c */ /* 0x000fe20000300000 */
.L_x_30:
[----:B------:R-:W4:Y:S01]  /*20f0*/  LDC R6, c[0x0][0x288] ;  /* 0x0000a200ff067b82 */ /* 0x000f220000000800 */
[--C-:B------:R-:W-:Y:S01]  /*2100*/  SHF.R.U32.HI R0, RZ, 0x2, R18.reuse ;  /* 0x00000002ff007819 */ /* 0x100fe20000011612 */
[----:B------:R-:W-:Y:S01]  /*2110*/  IMAD.SHL.U32 R11, R92, 0x40, RZ ;  /* 0x000000405c0b7824 */ /* 0x000fe200078e00ff */
[----:B01----:R-:W-:Y:S01]  /*2120*/  SHF.R.U32.HI R5, RZ, 0x7, R18 ;  /* 0x00000007ff057819 */ /* 0x003fe20000011612 */
[----:B------:R-:W-:Y:S01]  /*2130*/  UIADD3 UR39, UR40, UR39, URZ ;  /* 0x0000002728277290 */ /* 0x000fe2000fffe03f */
[----:B---3--:R-:W-:Y:S01]  /*2140*/  LOP3.LUT R3, R0, 0x7, RZ, 0xc0, !PT ;  /* 0x0000000700037812 */ /* 0x008fe200078ec0ff */
[----:B------:R-:W-:Y:S01]  /*2150*/  ULDC UR7, c[0x0][0x284] ;  /* 0x0000a10000077ab9 */ /* 0x000fe20000000800 */
[----:B------:R-:W-:Y:S01]  /*2160*/  LOP3.LUT R0, R5, 0x1, RZ, 0xc0, !PT ;  /* 0x0000000105007812 */ /* 0x000fe200078ec0ff */
[----:B------:R-:W-:Y:S01]  /*2170*/  UISETP.GT.U32.AND UP0, UPT, UR39, 0x4, UPT ;  /* 0x000000042700788c */ /* 0x000fe2000bf04070 */
[C---:B------:R-:W-:Y:S01]  /*2180*/  LOP3.LUT R5, R18.reuse, 0x3, RZ, 0xc0, !PT ;  /* 0x0000000312057812 */ /* 0x040fe200078ec0ff */
[----:B------:R-:W-:Y:S01]  /*2190*/  UISETP.GE.U32.AND UP1, UPT, UR40, 0x5, UPT ;  /* 0x000000052800788c */ /* 0x000fe2000bf26070 */
[----:B------:R-:W-:Y:S01]  /*21a0*/  LOP3.LUT R4, R18, 0x60, RZ, 0xc0, !PT ;  /* 0x0000006012047812 */ /* 0x000fe200078ec0ff */
[----:B------:R-:W-:Y:S01]  /*21b0*/  IMAD.SHL.U32 R8, R0, 0x40, RZ ;  /* 0x0000004000087824 */ /* 0x000fe200078e00ff */
[----:B------:R-:W-:Y:S01]  /*21c0*/  UISETP.LT.U32.AND UP0, UPT, UR40, 0x5, UP0 ;  /* 0x000000052800788c */ /* 0x000fe20008701070 */
[----:B------:R-:W-:Y:S01]  /*21d0*/  SHF.R.S32.HI R21, RZ, 0x1f, R89 ;  /* 0x0000001fff157819 */ /* 0x000fe20000011459 */
[----:B------:R-:W-:Y:S01]  /*21e0*/  ULDC.64 UR8, c[0x0][0x5d0] ;  /* 0x0001740000087ab9 */ /* 0x000fe20000000a00 */
[----:B------:R-:W-:Y:S01]  /*21f0*/  SHF.R.U32.HI R4, RZ, 0x1, R4 ;  /* 0x00000001ff047819 */ /* 0x000fe20000011604 */
[----:B------:R-:W-:-:S02]  /*2200*/  UIMAD.WIDE.U32 UR4, UR39, -0x33333333, URZ ;  /* 0xcccccccd270478a5 */ /* 0x000fc4000f8e003f */
[----:B------:R-:W-:Y:S01]  /*2210*/  USEL UR6, URZ, 0x1, !UP0 ;  /* 0x000000013f067887 */ /* 0x000fe2000c000000 */
[--C-:B------:R-:W-:Y:S01]  /*2220*/  IADD3 R7, RZ, -R4, -R3.reuse ;  /* 0x80000004ff077210 */ /* 0x100fe20007ffe803 */
[----:B------:R-:W-:Y:S01]  /*2230*/  USHF.R.U32.HI UR4, URZ, 0x2, UR5 ;  /* 0x000000023f047899 */ /* 0x000fe20008011605 */
[----:B------:R-:W-:Y:S01]  /*2240*/  LOP3.LUT R3, R8, 0x40, R3, 0xe2, !PT ;  /* 0x0000004008037812 */ /* 0x000fe200078ee203 */
[----:B------:R-:W-:Y:S01]  /*2250*/  IMAD R8, R21, UR8, RZ ;  /* 0x0000000815087c24 */ /* 0x000fe2000f8e02ff */
[----:B----4-:R-:W-:Y:S01]  /*2260*/  ISETP.GE.AND P0, PT, R11, R6, PT ;  /* 0x000000060b00720c */ /* 0x010fe20003f06270 */
[----:B------:R-:W-:Y:S01]  /*2270*/  IMAD R10, R5, -0x2, R6 ;  /* 0xfffffffe050a7824 */ /* 0x000fe200078e0206 */
[----:B------:R-:W-:Y:S01]  /*2280*/  ULOP3.LUT UR38, UR38, UR6, URZ, 0x3c, !UPT ;  /* 0x0000000626267292 */ /* 0x000fe2000f8e3c3f */
[----:B------:R-:W-:Y:S01]  /*2290*/  IMAD.SHL.U32 R5, R96, 0x100, RZ ;  /* 0x0000010060057824 */ /* 0x000fe200078e00ff */
[----:B------:R-:W-:Y:S01]  /*22a0*/  UIMAD UR39, UR4, -0x5, UR39 ;  /* 0xfffffffb042778a4 */ /* 0x000fe2000f8e0227 */
[----:B------:R-:W-:Y:S01]  /*22b0*/  IMAD.SHL.U32 R6, R18, 0x2, RZ ;  /* 0x0000000212067824 */ /* 0x000fe200078e00ff */
[----:B------:R-:W-:Y:S01]  /*22c0*/  @UP1 ULOP3.LUT UR38, UR38, 0x1, UR4, 0x78, !UPT ;  /* 0x0000000126261892 */ /* 0x000fe2000f8e7804 */
[----:B------:R-:W-:Y:S01]  /*22d0*/  IMAD R0, R0, -0x40, R7 ;  /* 0xffffffc000007824 */ /* 0x000fe200078e0207 */
[----:B------:R-:W-:Y:S01]  /*22e0*/  ISETP.GE.OR P0, PT, R5, UR7, P0 ;  /* 0x0000000705007c0c */ /* 0x000fe20008706670 */
[----:B------:R-:W-:Y:S01]  /*22f0*/  IMAD.WIDE R96, R96, 0x100, RZ ;  /* 0x0000010060607825 */ /* 0x000fe200078e02ff */
[----:B------:R-:W-:-:S03]  /*2300*/  LOP3.LUT R6, R11, 0x6, R6, 0xf8, !PT ;  /* 0x000000060b067812 */ /* 0x000fc600078ef806 */
[----:B------:R-:W-:Y:S01]  /*2310*/  IMAD R13, R89, UR9, R8 ;  /* 0x00000009590d7c24 */ /* 0x000fe2000f8e0208 */
[----:B------:R-:W-:Y:S02]  /*2320*/  SHF.R.S32.HI R7, RZ, 0x1f, R6 ;  /* 0x0000001fff077819 */ /* 0x000fe40000011406 */
[----:B------:R-:W-:Y:S01]  /*2330*/  LOP3.LUT R113, R96, R3, R4, 0xfe, !PT ;  /* 0x0000000360717212 */ /* 0x000fe200078efe04 */
[----:B------:R-:W-:Y:S01]  /*2340*/  IMAD.IADD R4, R10, 0x1, -R11 ;  /* 0x000000010a047824 */ /* 0x000fe200078e0a0b */
[----:B------:R-:W-:Y:S01]  /*2350*/  IADD3 R3, -R5, UR7, R0 ;  /* 0x0000000705037c10 */ /* 0x000fe2000fffe100 */
[----:B------:R-:W-:-:S04]  /*2360*/  IMAD.WIDE.U32 R8, R89, UR8, R6 ;  /* 0x0000000859087c25 */ /* 0x000fc8000f8e0006 */
[----:B------:R-:W-:Y:S02]  /*2370*/  IMAD.IADD R9, R9, 0x1, R13 ;  /* 0x0000000109097824 */ /* 0x000fe400078e020d */
[----:B------:R-:W-:Y:S01]  /*2380*/  IMAD.MOV.U32 R0, RZ, RZ, -0x1 ;  /* 0xffffffffff007424 */ /* 0x000fe200078e00ff */
[----:B------:R-:W-:Y:S06]  /*2390*/  @P0 BRA `(.L_x_34) ;  /* 0x0000004c00780947 */ /* 0x000fec0003800000 */
[----:B------:R-:W0:Y:S01]  /*23a0*/  LDC.64 R12, c[0x0][0x5c8] ;  /* 0x00017200ff0c7b82 */ /* 0x000e220000000a00 */
[----:B-----5:R-:W-:Y:S01]  /*23b0*/  FSETP.NEU.AND P1, PT, R90, RZ, PT ;  /* 0x000000ff5a00720b */ /* 0x020fe20003f2d000 */
[----:B------:R-:W-:Y:S01]  /*23c0*/  BSSY B0, `(.L_x_34) ;  /* 0x00004db000007945 */ /* 0x000fe20003800000 */
[----:B------:R-:W-:-:S04]  /*23d0*/  ISETP.GT.AND P6, PT, R4, RZ, PT ;  /* 0x000000ff0400720c */ /* 0x000fc80003fc4270 */
[----:B------:R-:W-:Y:S01]  /*23e0*/  ISETP.GT.AND P0, PT, R3, RZ, P6 ;  /* 0x000000ff0300720c */ /* 0x000fe20003704270 */
[-C--:B0-----:R-:W-:Y:S02]  /*23f0*/  IMAD R10, R97, R12.reuse, RZ ;  /* 0x0000000c610a7224 */ /* 0x081fe400078e02ff */
[----:B------:R-:W-:-:S04]  /*2400*/  IMAD.WIDE.U32 R104, R113, R12, R8 ;  /* 0x0000000c71687225 */ /* 0x000fc800078e0008 */
[----:B------:R-:W-:-:S04]  /*2410*/  IMAD R5, R113, R13, R10 ;  /* 0x0000000d71057224 */ /* 0x000fc800078e020a */
[----:B------:R-:W-:Y:S01]  /*2420*/  IMAD.IADD R95, R105, 0x1, R5 ;  /* 0x00000001695f7824 */ /* 0x000fe200078e0205 */
[----:B------:R-:W-:Y:S06]  /*2430*/  @!P1 BRA `(.L_x_35) ;  /* 0x0000003400749947 */ /* 0x000fec0003800000 */
[----:B------:R-:W0:Y:S01]  /*2440*/  LDC.64 R14, c[0x0][0x5b8] ;  /* 0x00016e00ff0e7b82 */ /* 0x000e220000000a00 */
[----:B------:R-:W-:-:S07]  /*2450*/  ULDC.64 UR4, c[0x0][0x5c0] ;  /* 0x0001700000047ab9 */ /* 0x000fce0000000a00 */
[----:B------:R-:W1:Y:S08]  /*2460*/  LDC.64 R98, c[0x0][0x5b0] ;  /* 0x00016c00ff627b82 */ /* 0x000e700000000a00 */
[----:B------:R-:W3:Y:S01]  /*2470*/  LDC.64 R10, c[0x0][0x5a8] ;  /* 0x00016a00ff0a7b82 */ /* 0x000ee20000000a00 */
[-C--:B0-----:R-:W-:Y:S02]  /*2480*/  IMAD R8, R21, R14.reuse, RZ ;  /* 0x0000000e15087224 */ /* 0x081fe400078e02ff */
[----:B------:R-:W-:-:S04]  /*2490*/  IMAD.WIDE.U32 R20, R89, R14, R6 ;  /* 0x0000000e59147225 */ /* 0x000fc800078e0006 */
[----:B--2---:R-:W-:Y:S02]  /*24a0*/  IMAD R91, R89, R15, R8 ;  /* 0x0000000f595b7224 */ /* 0x004fe400078e0208 */
[-C--:B-1----:R-:W-:Y:S02]  /*24b0*/  IMAD R8, R97, R98.reuse, RZ ;  /* 0x0000006261087224 */ /* 0x082fe400078e02ff */
[----:B------:R-:W-:Y:S02]  /*24c0*/  IMAD.IADD R93, R21, 0x1, R91 ;  /* 0x00000001155d7824 */ /* 0x000fe400078e025b */
[----:B------:R-:W-:Y:S02]  /*24d0*/  IMAD.MOV.U32 R92, RZ, RZ, R20 ;  /* 0x000000ffff5c7224 */ /* 0x000fe400078e0014 */
[C---:B------:R-:W-:Y:S02]  /*24e0*/  IMAD R109, R113.reuse, R99, R8 ;  /* 0x00000063716d7224 */ /* 0x040fe400078e0208 */
[----:B------:R-:W-:-:S04]  /*24f0*/  IMAD.WIDE.U32 R8, R113, R98, R92 ;  /* 0x0000006271087225 */ /* 0x000fc800078e005c */
[----:B------:R-:W-:Y:S01]  /*2500*/  IMAD.IADD R5, R9, 0x1, R109 ;  /* 0x0000000109057824 */ /* 0x000fe200078e026d */
[----:B---3--:R-:W-:-:S04]  /*2510*/  LEA R100, P1, R8, R10, 0x1 ;  /* 0x0000000a08647211 */ /* 0x008fc800078208ff */
[----:B------:R-:W-:-:S05]  /*2520*/  LEA.HI.X R101, R8, R11, R5, 0x1, P1 ;  /* 0x0000000b08657211 */ /* 0x000fca00008f0c05 */
[----:B------:R-:W2:Y:S01]  /*2530*/  @P0 LDG.E.LTC128B.U16 R5, desc[UR36][R100.64] ;  /* 0x0000002464050981 */ /* 0x000ea2000c1e1520 */
[----:B------:R-:W-:Y:S01]  /*2540*/  LEA R94, P1, R104, UR4, 0x1 ;  /* 0x00000004685e7c11 */ /* 0x000fe2000f8208ff */
[----:B------:R-:W-:Y:S01]  /*2550*/  IMAD.WIDE.U32 R8, R113, R98, R6 ;  /* 0x0000006271087225 */ /* 0x000fe200078e0006 */
[----:B------:R-:W-:Y:S01]  /*2560*/  ISETP.GT.AND P4, PT, R4, 0x1, PT ;  /* 0x000000010400780c */ /* 0x000fe20003f84270 */
[----:B------:R-:W-:Y:S01]  /*2570*/  BSSY B1, `(.L_x_36) ;  /* 0x0000012000017945 */ /* 0x000fe20003800000 */
[----:B------:R-:W-:Y:S01]  /*2580*/  LEA.HI.X R95, R104, UR5, R95, 0x1, P1 ;  /* 0x00000005685f7c11 */ /* 0x000fe200088f0c5f */
[----:B------:R-:W-:Y:S01]  /*2590*/  IMAD.IADD R9, R109, 0x1, R9 ;  /* 0x000000016d097824 */ /* 0x000fe200078e0209 */
[----:B------:R-:W-:Y:S02]  /*25a0*/  ISETP.GT.AND P1, PT, R3, RZ, P4 ;  /* 0x000000ff0300720c */ /* 0x000fe40002724270 */
[----:B------:R-:W-:Y:S01]  /*25b0*/  P2R R107, PR, RZ, 0x10 ;  /* 0x00000010ff6b7803 */ /* 0x000fe20000000000 */
[----:B------:R-:W-:-:S04]  /*25c0*/  IMAD.WIDE.U32 R102, R89, R14, R8 ;  /* 0x0000000e59667225 */ /* 0x000fc800078e0008 */
[----:B------:R-:W-:Y:S01]  /*25d0*/  IMAD.IADD R9, R91, 0x1, R103 ;  /* 0x000000015b097824 */ /* 0x000fe200078e0267 */
[----:B------:R-:W-:Y:S02]  /*25e0*/  LEA R8, P2, R102, R10, 0x1 ;  /* 0x0000000a66087211 */ /* 0x000fe400078408ff */
[----:B------:R-:W-:Y:S02]  /*25f0*/  SHF.L.U64.HI R103, R98, 0x3, R99 ;  /* 0x0000000362677819 */ /* 0x000fe40000010263 */
[----:B------:R-:W-:Y:S01]  /*2600*/  LEA.HI.X R9, R102, R11, R9, 0x1, P2 ;  /* 0x0000000b66097211 */ /* 0x000fe200010f0c09 */
[----:B------:R-:W-:Y:S02]  /*2610*/  IMAD.SHL.U32 R102, R98, 0x8, RZ ;  /* 0x0000000862667824 */ /* 0x000fe400078e00ff */
[----:B--2---:R-:W-:-:S05]  /*2620*/  HADD2.F32 R15, -RZ, R5.H0_H0 ;  /* 0x20000005ff0f7230 */ /* 0x004fca0000004100 */
[----:B------:R-:W-:-:S04]  /*2630*/  FMUL R15, R15, R90 ;  /* 0x0000005a0f0f7220 */ /* 0x000fc80000400000 */
[----:B------:R-:W-:-:S05]  /*2640*/  FFMA R15, R56, R88, R15 ;  /* 0x00000058380f7223 */ /* 0x000fca000000000f */
[----:B------:R-:W-:-:S05]  /*2650*/  F2FP.F16.F32.PACK_AB R15, RZ, R15 ;  /* 0x0000000fff0f723e */ /* 0x000fca00000000ff */
[----:B------:R0:W-:Y:S01]  /*2660*/  @P0 STG.E.U16 desc[UR36][R94.64], R15 ;  /* 0x0000000f5e000986 */ /* 0x0001e2000c101524 */
[----:B------:R-:W-:Y:S05]  /*2670*/  @!P1 BRA `(.L_x_37) ;  /* 0x0000000000049947 */ /* 0x000fea0003800000 */
[----:B------:R1:W5:Y:S02]  /*2680*/  LDG.E.LTC128B.U16 R5, desc[UR36][R8.64+0x2] ;  /* 0x0000022408057981 */ /* 0x000364000c1e1520 */
.L_x_37:
[----:B------:R-:W-:Y:S05]  /*2690*/  BSYNC B1 ;  /* 0x0000000000017941 */ /* 0x000fea0003800000 */
.L_x_36:
[----:B0----5:R-:W-:Y:S01]  /*26a0*/  HADD2.F32 R15, -RZ, R5.H0_H0 ;  /* 0x20000005ff0f7230 */ /* 0x021fe20000004100 */
[----:B------:R-:W-:Y:S01]  /*26b0*/  ISETP.GT.AND P0, PT, R3, 0x8, P6 ;  /* 0x000000080300780c */ /* 0x000fe20003704270 */
[----:B------:R-:W-:-:S04]  /*26c0*/  IMAD.WIDE.U32 R104, R113, R98, R102 ;  /* 0x0000006271687225 */ /* 0x000fc800078e0066 */
[----:B------:R-:W-:Y:S01]  /*26d0*/  FMUL R56, R15, R90 ;  /* 0x0000005a0f387220 */ /* 0x000fe20000400000 */
[----:B------:R-:W-:Y:S01]  /*26e0*/  IMAD.IADD R109, R109, 0x1, R105 ;  /* 0x000000016d6d7824 */ /* 0x000fe200078e0269 */
[----:B------:R-:W-:Y:S02]  /*26f0*/  IADD3 R15, P2, R20, R104, RZ ;  /* 0x00000068140f7210 */ /* 0x000fe40007f5e0ff */
[----:B------:R-:W-:-:S03]  /*2700*/  FFMA R57, R57, R88, R56 ;  /* 0x0000005839397223 */ /* 0x000fc60000000038 */
[----:B------:R-:W-:Y:S01]  /*2710*/  IMAD.X R100, R109, 0x1, R93, P2 ;  /* 0x000000016d647824 */ /* 0x000fe200010e065d */
[C---:B------:R-:W-:Y:S02]  /*2720*/  LEA R56, P2, R15.reuse, R10, 0x1 ;  /* 0x0000000a0f387211 */ /* 0x040fe400078408ff */
[----:B------:R-:W-:Y:S02]  /*2730*/  F2FP.F16.F32.PACK_AB R101, RZ, R57 ;  /* 0x00000039ff65723e */ /* 0x000fe400000000ff */
[----:B------:R-:W-:Y:S02]  /*2740*/  LEA.HI.X R57, R15, R11, R100, 0x1, P2 ;  /* 0x0000000b0f397211 */ /* 0x000fe400010f0c64 */
[----:B------:R-:W-:Y:S01]  /*2750*/  PRMT R15, R5, 0x7610, R15 ;  /* 0x00007610050f7816 */ /* 0x000fe2000000000f */
[----:B------:R0:W-:Y:S05]  /*2760*/  @P1 STG.E.U16 desc[UR36][R94.64+0x2], R101 ;  /* 0x000002655e001986 */ /* 0x0001ea000c101524 */
[----:B------:R2:W3:Y:S01]  /*2770*/  @P0 LDG.E.LTC128B.U16 R15, desc[UR36][R56.64] ;  /* 0x00000024380f0981 */ /* 0x0004e2000c1e1520 */
[----:B------:R-:W-:Y:S01]  /*2780*/  IADD3 R104, P1, R6, R104, RZ ;  /* 0x0000006806687210 */ /* 0x000fe20007f3e0ff */
[----:B------:R-:W-:Y:S01]  /*2790*/  BSSY B1, `(.L_x_38) ;  /* 0x0000012000017945 */ /* 0x000fe20003800000 */
[----:B------:R-:W-:-:S03]  /*27a0*/  SHF.L.U64.HI R111, R12, 0x4, R13 ;  /* 0x000000040c6f7819 */ /* 0x000fc6000001020d */
[----:B------:R-:W-:Y:S01]  /*27b0*/  IMAD.X R105, R7, 0x1, R109, P1 ;  /* 0x0000000107697824 */ /* 0x000fe200008e066d */
[----:B------:R-:W-:Y:S01]  /*27c0*/  ISETP.GT.AND P1, PT, R3, 0x8, P4 ;  /* 0x000000080300780c */ /* 0x000fe20002724270 */
[----:B------:R-:W-:Y:S02]  /*27d0*/  IMAD.SHL.U32 R109, R12, 0x10, RZ ;  /* 0x000000100c6d7824 */ /* 0x000fe400078e00ff */
[----:B------:R-:W-:-:S03]  /*27e0*/  IMAD.WIDE.U32 R104, R89, R14, R104 ;  /* 0x0000000e59687225 */ /* 0x000fc600078e0068 */
[----:B------:R-:W-:Y:S02]  /*27f0*/  IADD3 R100, P2, R109, R94, RZ ;  /* 0x0000005e6d647210 */ /* 0x000fe40007f5e0ff */
[----:B--2---:R-:W-:-:S03]  /*2800*/  LEA R56, P3, R104, R10, 0x1 ;  /* 0x0000000a68387211 */ /* 0x004fc600078608ff */
[----:B0-----:R-:W-:Y:S02]  /*2810*/  IMAD.X R101, R111, 0x1, R95, P2 ;  /* 0x000000016f657824 */ /* 0x001fe400010e065f */
[----:B---3--:R-:W-:-:S05]  /*2820*/  HADD2.F32 R5, -RZ, R15.H0_H0 ;  /* 0x2000000fff057230 */ /* 0x008fca0000004100 */
[----:B------:R-:W-:-:S04]  /*2830*/  FMUL R5, R5, R90 ;  /* 0x0000005a05057220 */ /* 0x000fc80000400000 */
[----:B------:R-:W-:Y:S01]  /*2840*/  FFMA R5, R58, R88, R5 ;  /* 0x000000583a057223 */ /* 0x000fe20000000005 */
[----:B------:R-:W-:-:S04]  /*2850*/  IMAD.IADD R58, R91, 0x1, R105 ;  /* 0x000000015b3a7824 */ /* 0x000fc800078e0269 */
[----:B------:R-:W-:Y:S02]  /*2860*/  F2FP.F16.F32.PACK_AB R5, RZ, R5 ;  /* 0x00000005ff05723e */ /* 0x000fe400000000ff */
[----:B------:R-:W-:-:S03]  /*2870*/  LEA.HI.X R57, R104, R11, R58, 0x1, P3 ;  /* 0x0000000b68397211 */ /* 0x000fc600018f0c3a */
[----:B------:R0:W-:Y:S01]  /*2880*/  @P0 STG.E.U16 desc[UR36][R100.64], R5 ;  /* 0x0000000564000986 */ /* 0x0001e2000c101524 */
[----:B------:R-:W-:Y:S05]  /*2890*/  @!P1 BRA `(.L_x_39) ;  /* 0x0000000000049947 */ /* 0x000fea0003800000 */
[----:B------:R2:W5:Y:S02]  /*28a0*/  LDG.E.LTC128B.U16 R15, desc[UR36][R56.64+0x2] ;  /* 0x00000224380f7981 */ /* 0x000564000c1e1520 */
.L_x_39:
[----:B------:R-:W-:Y:S05]  /*28b0*/  BSYNC B1 ;  /* 0x0000000000017941 */ /* 0x000fea0003800000 */
.L_x_38:
[----:B0----5:R-:W-:Y:S01]  /*28c0*/  HADD2.F32 R5, -RZ, R15.H0_H0 ;  /* 0x2000000fff057230 */ /* 0x021fe20000004100 */
[----:B------:R-:W-:Y:S01]  /*28d0*/  ISETP.GT.AND P4, PT, R4, 0x8, PT ;  /* 0x000000080400780c */ /* 0x000fe20003f84270 */
[----:B------:R-:W-:Y:S01]  /*28e0*/  BSSY B1, `(.L_x_40) ;  /* 0x000000d000017945 */ /* 0x000fe20003800000 */
[----:B------:R-:W-:Y:S02]  /*28f0*/  PRMT R104, R15, 0x7610, R104 ;  /* 0x000076100f687816 */ /* 0x000fe40000000068 */
[----:B------:R-:W-:Y:S01]  /*2900*/  FMUL R58, R5, R90 ;  /* 0x0000005a053a7220 */ /* 0x000fe20000400000 */
[----:B------:R-:W-:Y:S02]  /*2910*/  ISETP.GT.AND P0, PT, R3, RZ, P4 ;  /* 0x000000ff0300720c */ /* 0x000fe40002704270 */
[----:B------:R-:W-:Y:S01]  /*2920*/  P2R R108, PR, RZ, 0x10 ;  /* 0x00000010ff6c7803 */ /* 0x000fe20000000000 */
[----:B------:R-:W-:Y:S01]  /*2930*/  FFMA R58, R59, R88, R58 ;  /* 0x000000583b3a7223 */ /* 0x000fe2000000003a */
[----:B------:R-:W-:-:S04]  /*2940*/  IMAD.MOV.U32 R59, RZ, RZ, R101 ;  /* 0x000000ffff3b7224 */ /* 0x000fc800078e0065 */
[----:B------:R-:W-:-:S04]  /*2950*/  F2FP.F16.F32.PACK_AB R58, RZ, R58 ;  /* 0x0000003aff3a723e */ /* 0x000fc800000000ff */
[----:B------:R-:W-:Y:S01]  /*2960*/  PRMT R5, R58, 0x7610, R5 ;  /* 0x000076103a057816 */ /* 0x000fe20000000005 */
[----:B------:R-:W-:-:S05]  /*2970*/  IMAD.MOV.U32 R58, RZ, RZ, R100 ;  /* 0x000000ffff3a7224 */ /* 0x000fca00078e0064 */
[----:B------:R0:W-:Y:S01]  /*2980*/  @P1 STG.E.U16 desc[UR36][R58.64+0x2], R5 ;  /* 0x000002053a001986 */ /* 0x0001e2000c101524 */
[----:B------:R-:W-:Y:S05]  /*2990*/  @!P0 BRA `(.L_x_41) ;  /* 0x0000000000048947 */ /* 0x000fea0003800000 */
[----:B------:R3:W5:Y:S02]  /*29a0*/  LDG.E.LTC128B.U16 R104, desc[UR36][R8.64+0x10] ;  /* 0x0000102408687981 */ /* 0x000764000c1e1520 */
.L_x_41:
[----:B------:R-:W-:Y:S05]  /*29b0*/  BSYNC B1 ;  /* 0x0000000000017941 */ /* 0x000fea0003800000 */
.L_x_40:
[----:B-----5:R-:W-:Y:S01]  /*29c0*/  HADD2.F32 R15, -RZ, R104.H0_H0 ;  /* 0x20000068ff0f7230 */ /* 0x020fe20000004100 */
[----:B------:R-:W-:Y:S01]  /*29d0*/  ISETP.GT.AND P3, PT, R4, 0x9, PT ;  /* 0x000000090400780c */ /* 0x000fe20003f64270 */
[C---:B0-----:R-:W-:Y:S01]  /*29e0*/  IMAD.SHL.U32 R5, R12.reuse, 0x100, RZ ;  /* 0x000001000c057824 */ /* 0x041fe200078e00ff */
[----:B------:R-:W-:Y:S02]  /*29f0*/  BSSY B1, `(.L_x_42) ;  /* 0x000000c000017945 */ /* 0x000fe40003800000 */
[----:B------:R-:W-:Y:S01]  /*2a00*/  FMUL R105, R15, R90 ;  /* 0x0000005a0f697220 */ /* 0x000fe20000400000 */
[----:B------:R-:W-:Y:S02]  /*2a10*/  SHF.L.U64.HI R15, R12, 0x8, R13 ;  /* 0x000000080c0f7819 */ /* 0x000fe4000001020d */
[----:B------:R-:W-:Y:S01]  /*2a20*/  IADD3 R12, P1, P2, R5, R94, R109 ;  /* 0x0000005e050c7210 */ /* 0x000fe20007a3e06d */
[----:B------:R-:W-:Y:S01]  /*2a30*/  FFMA R105, R60, R88, R105 ;  /* 0x000000583c697223 */ /* 0x000fe20000000069 */
[----:B------:R-:W-:-:S02]  /*2a40*/  P2R R109, PR, RZ, 0x8 ;  /* 0x00000008ff6d7803 */ /* 0x000fc40000000000 */
[----:B------:R-:W-:Y:S02]  /*2a50*/  IADD3.X R13, R15, R95, R111, P1, P2 ;  /* 0x0000005f0f0d7210 */ /* 0x000fe40000fe446f */
[----:B------:R-:W-:Y:S02]  /*2a60*/  F2FP.F16.F32.PACK_AB R105, RZ, R105 ;  /* 0x00000069ff69723e */ /* 0x000fe400000000ff */
[----:B------:R-:W-:-:S03]  /*2a70*/  ISETP.GT.AND P1, PT, R3, RZ, P3 ;  /* 0x000000ff0300720c */ /* 0x000fc60001f24270 */
[----:B------:R0:W-:Y:S10]  /*2a80*/  @P0 STG.E.U16 desc[UR36][R94.64+0x10], R105 ;  /* 0x000010695e000986 */ /* 0x0001f4000c101524 */
[----:B------:R-:W-:Y:S05]  /*2a90*/  @!P1 BRA `(.L_x_43) ;  /* 0x0000000000049947 */ /* 0x000fea0003800000 */
[----:B------:R4:W5:Y:S02]  /*2aa0*/  LDG.E.LTC128B.U16 R104, desc[UR36][R8.64+0x12] ;  /* 0x0000122408687981 */ /* 0x000964000c1e1520 */
.L_x_43:
[----:B------:R-:W-:Y:S05]  /*2ab0*/  BSYNC B1 ;  /* 0x0000000000017941 */ /* 0x000fea0003800000 */
.L_x_42:
[----:B0----5:R-:W-:Y:S01]  /*2ac0*/  HADD2.F32 R105, -RZ, R104.H0_H0 ;  /* 0x20000068ff697230 */ /* 0x021fe20000004100 */
[----:B------:R-:W-:Y:S01]  /*2ad0*/  ISETP.GT.AND P0, PT, R3, 0x8, P4 ;  /* 0x000000080300780c */ /* 0x000fe20002704270 */
[----:B------:R-:W-:Y:S03]  /*2ae0*/  BSSY B1, `(.L_x_44) ;  /* 0x000000a000017945 */ /* 0x000fe60003800000 */
[----:B------:R-:W-:-:S04]  /*2af0*/  FMUL R60, R105, R90 ;  /* 0x0000005a693c7220 */ /* 0x000fc80000400000 */
[----:B------:R-:W-:Y:S01]  /*2b00*/  FFMA R60, R61, R88, R60 ;  /* 0x000000583d3c7223 */ /* 0x000fe2000000003c */
[----:B------:R-:W-:-:S04]  /*2b10*/  @P1 IMAD.MOV.U32 R61, RZ, RZ, R95 ;  /* 0x000000ffff3d1224 */ /* 0x000fc800078e005f */
[----:B------:R-:W-:-:S04]  /*2b20*/  F2FP.F16.F32.PACK_AB R60, RZ, R60 ;  /* 0x0000003cff3c723e */ /* 0x000fc800000000ff */
[----:B------:R-:W-:Y:S01]  /*2b30*/  PRMT R105, R60, 0x7610, R105 ;  /* 0x000076103c697816 */ /* 0x000fe20000000069 */
[----:B------:R-:W-:-:S05]  /*2b40*/  @P1 IMAD.MOV.U32 R60, RZ, RZ, R94 ;  /* 0x000000ffff3c1224 */ /* 0x000fca00078e005e */
[----:B------:R0:W-:Y:S01]  /*2b50*/  @P1 STG.E.U16 desc[UR36][R60.64+0x12], R105 ;  /* 0x000012693c001986 */ /* 0x0001e2000c101524 */
[----:B------:R-:W-:Y:S05]  /*2b60*/  @!P0 BRA `(.L_x_45) ;  /* 0x0000000000048947 */ /* 0x000fea0003800000 */
[----:B------:R0:W5:Y:S02]  /*2b70*/  LDG.E.LTC128B.U16 R104, desc[UR36][R56.64+0x10] ;  /* 0x0000102438687981 */ /* 0x000164000c1e1520 */
.L_x_45:
[----:B------:R-:W-:Y:S05]  /*2b80*/  BSYNC B1 ;  /* 0x0000000000017941 */ /* 0x000fea0003800000 */
.L_x_44:
[----:B0----5:R-:W-:Y:S01]  /*2b90*/  HADD2.F32 R61, -RZ, R104.H0_H0 ;  /* 0x20000068ff3d7230 */ /* 0x021fe20000004100 */
[----:B------:R-:W-:Y:S01]  /*2ba0*/  ISETP.GT.AND P1, PT, R3, 0x8, P3 ;  /* 0x000000080300780c */ /* 0x000fe20001f24270 */
[----:B------:R-:W-:Y:S03]  /*2bb0*/  BSSY B1, `(.L_x_46) ;  /* 0x0000007000017945 */ /* 0x000fe60003800000 */
[----:B------:R-:W-:-:S04]  /*2bc0*/  FMUL R61, R61, R90 ;  /* 0x0000005a3d3d7220 */ /* 0x000fc80000400000 */
[----:B------:R-:W-:-:S05]  /*2bd0*/  FFMA R61, R62, R88, R61 ;  /* 0x000000583e3d7223 */ /* 0x000fca000000003d */
[----:B------:R-:W-:-:S05]  /*2be0*/  F2FP.F16.F32.PACK_AB R61, RZ, R61 ;  /* 0x0000003dff3d723e */ /* 0x000fca00000000ff */
[----:B------:R0:W-:Y:S01]  /*2bf0*/  @P0 STG.E.U16 desc[UR36][R58.64+0x10], R61 ;  /* 0x0000103d3a000986 */ /* 0x0001e2000c101524 */
[----:B------:R-:W-:Y:S05]  /*2c00*/  @!P1 BRA `(.L_x_47) ;  /* 0x0000000000049947 */ /* 0x000fea0003800000 */
[----:B------:R0:W5:Y:S02]  /*2c10*/  LDG.E.LTC128B.U16 R104, desc[UR36][R56.64+0x12] ;  /* 0x0000122438687981 */ /* 0x000164000c1e1520 */
.L_x_47:
[----:B------:R-:W-:Y:S05]  /*2c20*/  BSYNC B1 ;  /* 0x0000000000017941 */ /* 0x000fea0003800000 */
.L_x_46:
[----:B0----5:R-:W-:Y:S01]  /*2c30*/  HADD2.F32 R61, -RZ, R104.H0_H0 ;  /* 0x20000068ff3d7230 */ /* 0x021fe20000004100 */
[----:B------:R-:W-:Y:S01]  /*2c40*/  IADD3 R113, P0, R113, 0x80, RZ ;  /* 0x0000008071717810 */ /* 0x000fe20007f1e0ff */
[----:B------:R-:W-:Y:S01]  /*2c50*/  BSSY B1, `(.L_x_48) ;  /* 0x000000b000017945 */ /* 0x000fe20003800000 */
[----:B------:R-:W-:Y:S02]  /*2c60*/  ISETP.GT.AND P2, PT, R4, 0x10, PT ;  /* 0x000000100400780c */ /* 0x000fe40003f44270 */
[----:B------:R-:W-:Y:S01]  /*2c70*/  FMUL R60, R61, R90 ;  /* 0x0000005a3d3c7220 */ /* 0x000fe20000400000 */
[----:B------:R-:W-:Y:S01]  /*2c80*/  IMAD.X R97, RZ, RZ, R97, P0 ;  /* 0x000000ffff617224 */ /* 0x000fe200000e0661 */
[----:B------:R-:W-:Y:S02]  /*2c90*/  ISETP.GT.AND P0, PT, R3, RZ, P2 ;  /* 0x000000ff0300720c */ /* 0x000fe40001704270 */
[----:B------:R-:W-:Y:S01]  /*2ca0*/  FFMA R60, R63, R88, R60 ;  /* 0x000000583f3c7223 */ /* 0x000fe2000000003c */
[----:B------:R-:W-:-:S04]  /*2cb0*/  P2R R105, PR, RZ, 0x4 ;  /* 0x00000004ff697803 */ /* 0x000fc80000000000 */
[----:B------:R-:W-:-:S05]  /*2cc0*/  F2FP.F16.F32.PACK_AB R60, RZ, R60 ;  /* 0x0000003cff3c723e */ /* 0x000fca00000000ff */
[----:B------:R0:W-:Y:S01]  /*2cd0*/  @P1 STG.E.U16 desc[UR36][R58.64+0x12], R60 ;  /* 0x0000123c3a001986 */ /* 0x0001e2000c101524 */
[----:B------:R-:W-:Y:S05]  /*2ce0*/  @!P0 BRA `(.L_x_49) ;  /* 0x0000000000048947 */ /* 0x000fea0003800000 */
[----:B------:R0:W5:Y:S02]  /*2cf0*/  LDG.E.LTC128B.U16 R104, desc[UR36][R8.64+0x20] ;  /* 0x0000202408687981 */ /* 0x000164000c1e1520 */
.L_x_49:
[----:B------:R-:W-:Y:S05]  /*2d00*/  BSYNC B1 ;  /* 0x0000000000017941 */ /* 0x000fea0003800000 */
.L_x_48:
[----:B-----5:R-:W-:Y:S01]  /*2d10*/  HADD2.F32 R21, -RZ, R104.H0_H0 ;  /* 0x20000068ff157230 */ /* 0x020fe20000004100 */
[----:B------:R-:W-:Y:S01]  /*2d20*/  ISETP.GT.AND P1, PT, R4, 0x11, PT ;  /* 0x000000110400780c */ /* 0x000fe20003f24270 */
[-C--:B0-----:R-:W-:Y:S01]  /*2d30*/  IMAD R60, R97, R98.reuse, RZ ;  /* 0x00000062613c7224 */ /* 0x081fe200078e02ff */
[----:B------:R-:W-:Y:S01]  /*2d40*/  BSSY B1, `(.L_x_50) ;  /* 0x0000021000017945 */ /* 0x000fe20003800000 */
[----:B------:R-:W-:-:S04]  /*2d50*/  IMAD.WIDE.U32 R62, R113, R98, R6 ;  /* 0x00000062713e7225 */ /* 0x000fc800078e0006 */
[----:B------:R-:W-:Y:S01]  /*2d60*/  FMUL R21, R21, R90 ;  /* 0x0000005a15157220 */ /* 0x000fe20000400000 */
[----:B------:R-:W-:-:S03]  /*2d70*/  IMAD R111, R113, R99, R60 ;  /* 0x00000063716f7224 */ /* 0x000fc600078e023c */
[----:B------:R-:W-:Y:S01]  /*2d80*/  FFMA R21, R64, R88, R21 ;  /* 0x0000005840157223 */ /* 0x000fe20000000015 */
[----:B------:R-:W-:-:S04]  /*2d90*/  IMAD.WIDE.U32 R60, R113, R98, R92 ;  /* 0x00000062713c7225 */ /* 0x000fc800078e005c */
[----:B------:R-:W-:Y:S01]  /*2da0*/  F2FP.F16.F32.PACK_AB R21, RZ, R21 ;  /* 0x00000015ff15723e */ /* 0x000fe200000000ff */
[----:B------:R-:W-:Y:S02]  /*2db0*/  IMAD.IADD R63, R111, 0x1, R63 ;  /* 0x000000016f3f7824 */ /* 0x000fe400078e023f */
[----:B------:R-:W-:Y:S01]  /*2dc0*/  IMAD.WIDE.U32 R98, R113, R98, R102 ;  /* 0x0000006271627225 */ /* 0x000fe200078e0066 */
[----:B------:R-:W-:-:S03]  /*2dd0*/  PRMT R97, R21, 0x7610, R97 ;  /* 0x0000761015617816 */ /* 0x000fc60000000061 */
[----:B------:R-:W-:Y:S02]  /*2de0*/  IMAD.IADD R21, R61, 0x1, R111 ;  /* 0x000000013d157824 */ /* 0x000fe400078e026f */
[----:B------:R0:W-:Y:S01]  /*2df0*/  @P0 STG.E.U16 desc[UR36][R94.64+0x20], R97 ;  /* 0x000020615e000986 */ /* 0x0001e2000c101524 */
[----:B------:R-:W-:Y:S02]  /*2e00*/  IMAD.IADD R111, R111, 0x1, R99 ;  /* 0x000000016f6f7824 */ /* 0x000fe400078e0263 */
[----:B0-----:R-:W-:Y:S01]  /*2e10*/  IMAD.WIDE.U32 R96, R89, R14, R62 ;  /* 0x0000000e59607225 */ /* 0x001fe200078e003e */
[----:B------:R-:W-:-:S04]  /*2e20*/  LEA R62, P0, R60, R10, 0x1 ;  /* 0x0000000a3c3e7211 */ /* 0x000fc800078008ff */
[----:B------:R-:W-:Y:S01]  /*2e30*/  LEA.HI.X R63, R60, R11, R21, 0x1, P0 ;  /* 0x0000000b3c3f7211 */ /* 0x000fe200000f0c15 */
[----:B------:R-:W-:Y:S01]  /*2e40*/  IMAD.IADD R21, R91, 0x1, R97 ;  /* 0x000000015b157824 */ /* 0x000fe200078e0261 */
[----:B------:R-:W-:-:S04]  /*2e50*/  LEA R60, P0, R96, R10, 0x1 ;  /* 0x0000000a603c7211 */ /* 0x000fc800078008ff */
[----:B------:R-:W-:Y:S02]  /*2e60*/  LEA.HI.X R61, R96, R11, R21, 0x1, P0 ;  /* 0x0000000b603d7211 */ /* 0x000fe400000f0c15 */
[----:B------:R-:W-:-:S05]  /*2e70*/  IADD3 R64, P0, R20, R98, RZ ;  /* 0x0000006214407210 */ /* 0x000fca0007f1e0ff */
[----:B------:R-:W-:Y:S01]  /*2e80*/  IMAD.X R92, R111, 0x1, R93, P0 ;  /* 0x000000016f5c7824 */ /* 0x000fe200000e065d */
[----:B------:R-:W-:-:S05]  /*2e90*/  IADD3 R20, P0, R6, R98, RZ ;  /* 0x0000006206147210 */ /* 0x000fca0007f1e0ff */
[----:B------:R-:W-:Y:S01]  /*2ea0*/  IMAD.X R21, R7, 0x1, R111, P0 ;  /* 0x0000000107157824 */ /* 0x000fe200000e066f */
[----:B------:R-:W-:Y:S01]  /*2eb0*/  LEA R6, P0, R64, R10, 0x1 ;  /* 0x0000000a40067211 */ /* 0x000fe200078008ff */
[----:B------:R-:W-:-:S03]  /*2ec0*/  IMAD.WIDE.U32 R20, R89, R14, R20 ;  /* 0x0000000e59147225 */ /* 0x000fc600078e0014 */
[----:B------:R-:W-:Y:S02]  /*2ed0*/  LEA.HI.X R7, R64, R11, R92, 0x1, P0 ;  /* 0x0000000b40077211 */ /* 0x000fe400000f0c5c */
[----:B------:R-:W-:Y:S01]  /*2ee0*/  P2R R89, PR, RZ, 0x2 ;  /* 0x00000002ff597803 */ /* 0x000fe20000000000 */
[----:B------:R-:W-:Y:S01]  /*2ef0*/  IMAD.IADD R91, R91, 0x1, R21 ;  /* 0x000000015b5b7824 */ /* 0x000fe200078e0215 */
[----:B------:R-:W-:-:S04]  /*2f00*/  LEA R10, P0, R20, R10, 0x1 ;  /* 0x0000000a140a7211 */ /* 0x000fc800078008ff */
[----:B------:R-:W-:Y:S02]  /*2f10*/  LEA.HI.X R11, R20, R11, R91, 0x1, P0 ;  /* 0x0000000b140b7211 */ /* 0x000fe400000f0c5b */
[----:B------:R-:W-:-:S13]  /*2f20*/  ISETP.GT.AND P0, PT, R3, RZ, P1 ;  /* 0x000000ff0300720c */ /* 0x000fda0000f04270 */
[----:B------:R-:W-:Y:S05]  /*2f30*/  @!P0 BRA `(.L_x_51) ;  /* 0x0000000000048947 */ /* 0x000fea0003800000 */
[----:B------:R0:W5:Y:S02]  /*2f40*/  LDG.E.LTC128B.U16 R104, desc[UR36][R8.64+0x22] ;  /* 0x0000222408687981 */ /* 0x000164000c1e1520 */
.L_x_51:
[----:B------:R-:W-:Y:S05]  /*2f50*/  BSYNC B1 ;  /* 0x0000000000017941 */ /* 0x000fea0003800000 */
.L_x_50:
[----:B-----5:R-:W-:Y:S01]  /*2f60*/  HADD2.F32 R21, -RZ, R104.H0_H0 ;  /* 0x20000068ff157230 */ /* 0x020fe20000004100 */
[----:B------:R-:W-:Y:S01]  /*2f70*/  BSSY B1, `(.L_x_52) ;  /* 0x000000a000017945 */ /* 0x000fe20003800000 */
[----:B------:R-:W-:-:S03]  /*2f80*/  @P0 IMAD.MOV.U32 R20, RZ, RZ, R94 ;  /* 0x000000ffff140224 */ /* 0x000fc600078e005e */
[----:B------:R-:W-:Y:S01]  /*2f90*/  FMUL R14, R21, R90 ;  /* 0x0000005a150e7220 */ /* 0x000fe20000400000 */
[----:B------:R-:W-:-:S03]  /*2fa0*/  @P0 IMAD.MOV.U32 R21, RZ, RZ, R95 ;  /* 0x000000ffff150224 */ /* 0x000fc600078e005f */
[----:B------:R-:W-:-:S05]  /*2fb0*/  FFMA R14, R65, R88, R14 ;  /* 0x00000058410e7223 */ /* 0x000fca000000000e */
[----:B------:R-:W-:-:S05]  /*2fc0*/  F2FP.F16.F32.PACK_AB R14, RZ, R14 ;  /* 0x0000000eff0e723e */ /* 0x000fca00000000ff */
[----:B------:R0:W-:Y:S01]  /*2fd0*/  @P0 STG.E.U16 desc[UR36][R20.64+0x22], R14 ;  /* 0x0000220e14000986 */ /* 0x0001e2000c101524 */
[----:B------:R-:W-:-:S13]  /*2fe0*/  ISETP.GT.AND P0, PT, R3, 0x8, P2 ;  /* 0x000000080300780c */ /* 0x000fda0001704270 */
[----:B0-----:R-:W-:Y:S05]  /*2ff0*/  @!P0 BRA `(.L_x_53) ;  /* 0x0000000000048947 */ /* 0x001fea0003800000 */
[----:B------:R0:W5:Y:S02]  /*3000*/  LDG.E.LTC128B.U16 R104, desc[UR36][R56.64+0x20] ;  /* 0x0000202438687981 */ /* 0x000164000c1e1520 */
.L_x_53:
[----:B------:R-:W-:Y:S05]  /*3010*/  BSYNC B1 ;  /* 0x0000000000017941 */ /* 0x000fea0003800000 */
.L_x_52:
[----:B-----5:R-:W-:Y:S01]  /*3020*/  HADD2.F32 R21, -RZ, R104.H0_H0 ;  /* 0x20000068ff157230 */ /* 0x020fe20000004100 */
[----:B------:R-:W-:Y:S04]  /*3030*/  BSSY B1, `(.L_x_54) ;  /* 0x0000008000017945 */ /* 0x000fe80003800000 */
[----:B------:R-:W-:-:S04]  /*3040*/  FMUL R21, R21, R90 ;  /* 0x0000005a15157220 */ /* 0x000fc80000400000 */
[----:B------:R-:W-:-:S05]  /*3050*/  FFMA R21, R66, R88, R21 ;  /* 0x0000005842157223 */ /* 0x000fca0000000015 */
[----:B------:R-:W-:-:S05]  /*3060*/  F2FP.F16.F32.PACK_AB R21, RZ, R21 ;  /* 0x00000015ff15723e */ /* 0x000fca00000000ff */
[----:B------:R0:W-:Y:S01]  /*3070*/  @P0 STG.E.U16 desc[UR36][R58.64+0x20], R21 ;  /* 0x000020153a000986 */ /* 0x0001e2000c101524 */
[----:B------:R-:W-:-:S13]  /*3080*/  ISETP.GT.AND P0, PT, R3, 0x8, P1 ;  /* 0x000000080300780c */ /* 0x000fda0000f04270 */
[----:B0-----:R-:W-:Y:S05]  /*3090*/  @!P0 BRA `(.L_x_55) ;  /* 0x0000000000048947 */ /* 0x001fea0003800000 */
[----:B------:R0:W5:Y:S02]  /*30a0*/  LDG.E.LTC128B.U16 R104, desc[UR36][R56.64+0x22] ;  /* 0x0000222438687981 */ /* 0x000164000c1e1520 */
.L_x_55:
[----:B------:R-:W-:Y:S05]  /*30b0*/  BSYNC B1 ;  /* 0x0000000000017941 */ /* 0x000fea0003800000 */
.L_x_54:
[----:B-----5:R-:W-:Y:S01]  /*30c0*/  HADD2.F32 R21, -RZ, R104.H0_H0 ;  /* 0x20000068ff157230 */ /* 0x020fe20000004100 */
[----:B------:R-:W-:Y:S01]  /*30d0*/  ISETP.GT.AND P2, PT, R4, 0x18, PT ;  /* 0x000000180400780c */ /* 0x000fe20003f44270 */
[----:B------:R-:W-:Y:S03]  /*30e0*/  BSSY B1, `(.L_x_56) ;  /* 0x0000009000017945 */ /* 0x000fe60003800000 */
[----:B------:R-:W-:Y:S01]  /*30f0*/  FMUL R14, R21, R90 ;  /* 0x0000005a150e7220 */ /* 0x000fe20000400000 */
[----:B------:R-:W-:-:S03]  /*3100*/  P2R R91, PR, RZ, 0x4 ;  /* 0x00000004ff5b7803 */ /* 0x000fc60000000000 */
[----:B------:R-:W-:-:S05]  /*3110*/  FFMA R14, R67, R88, R14 ;  /* 0x00000058430e7223 */ /* 0x000fca000000000e */
[----:B------:R-:W-:-:S05]  /*3120*/  F2FP.F16.F32.PACK_AB R14, RZ, R14 ;  /* 0x0000000eff0e723e */ /* 0x000fca00000000ff */
[----:B------:R0:W-:Y:S01]  /*3130*/  @P0 STG.E.U16 desc[UR36][R58.64+0x22], R14 ;  /* 0x0000220e3a000986 */ /* 0x0001e2000c101524 */
[----:B------:R-:W-:-:S13]  /*3140*/  ISETP.GT.AND P0, PT, R3, RZ, P2 ;  /* 0x000000ff0300720c */ /* 0x000fda0001704270 */
[----:B0-----:R-:W-:Y:S05]  /*3150*/  @!P0 BRA `(.L_x_57) ;  /* 0x0000000000048947 */ /* 0x001fea0003800000 */
[----:B------:R0:W5:Y:S02]  /*3160*/  LDG.E.LTC128B.U16 R104, desc[UR36][R8.64+0x30] ;  /* 0x0000302408687981 */ /* 0x000164000c1e1520 */
.L_x_57:
[----:B------:R-:W-:Y:S05]  /*3170*/  BSYNC B1 ;  /* 0x0000000000017941 */ /* 0x000fea0003800000 */
.L_x_56:
[----:B-----5:R-:W-:Y:S01]  /*3180*/  HADD2.F32 R21, -RZ, R104.H0_H0 ;  /* 0x20000068ff157230 */ /* 0x020fe20000004100 */
[----:B------:R-:W-:Y:S01]  /*3190*/  ISETP.GT.AND P1, PT, R4, 0x19, PT ;  /* 0x000000190400780c */ /* 0x000fe20003f24270 */
[----:B------:R-:W-:Y:S01]  /*31a0*/  @P0 IMAD.MOV.U32 R20, RZ, RZ, R94 ;  /* 0x000000ffff140224 */ /* 0x000fe200078e005e */
[----:B------:R-:W-:Y:S02]  /*31b0*/  BSSY B1, `(.L_x_58) ;  /* 0x000000b000017945 */ /* 0x000fe40003800000 */
[----:B------:R-:W-:-:S04]  /*31c0*/  FMUL R21, R21, R90 ;  /* 0x0000005a15157220 */ /* 0x000fc80000400000 */
[----:B------:R-:W-:Y:S01]  /*31d0*/  FFMA R21, R68, R88, R21 ;  /* 0x0000005844157223 */ /* 0x000fe20000000015 */
[----:B------:R-:W-:-:S04]  /*31e0*/  P2R R68, PR, RZ, 0x2 ;  /* 0x00000002ff447803 */ /* 0x000fc80000000000 */
[----:B------:R-:W-:-:S04]  /*31f0*/  F2FP.F16.F32.PACK_AB R21, RZ, R21 ;  /* 0x00000015ff15723e */ /* 0x000fc800000000ff */
[----:B------:R-:W-:Y:S01]  /*3200*/  PRMT R14, R21, 0x7610, R14 ;  /* 0x00007610150e7816 */ /* 0x000fe2000000000e */
[----:B------:R-:W-:-:S05]  /*3210*/  @P0 IMAD.MOV.U32 R21, RZ, RZ, R95 ;  /* 0x000000ffff150224 */ /* 0x000fca00078e005f */
[----:B------:R0:W-:Y:S01]  /*3220*/  @P0 STG.E.U16 desc[UR36][R20.64+0x30], R14 ;  /* 0x0000300e14000986 */ /* 0x0001e2000c101524 */
[----:B------:R-:W-:-:S13]  /*3230*/  ISETP.GT.AND P0, PT, R3, RZ, P1 ;  /* 0x000000ff0300720c */ /* 0x000fda0000f04270 */
[----:B0-----:R-:W-:Y:S05]  /*3240*/  @!P0 BRA `(.L_x_59) ;  /* 0x0000000000048947 */ /* 0x001fea0003800000 */
[----:B------:R0:W5:Y:S02]  /*3250*/  LDG.E.LTC128B.U16 R104, desc[UR36][R8.64+0x32] ;  /* 0x0000322408687981 */ /* 0x000164000c1e1520 */
.L_x_59:
[----:B------:R-:W-:Y:S05]  /*3260*/  BSYNC B1 ;  /* 0x0000000000017941 */ /* 0x000fea0003800000 */
.L_x_58:
        /* <DEDUP_REMOVED lines=11> */
.L_x_61:
[----:B------:R-:W-:Y:S05]  /*3320*/  BSYNC B1 ;  /* 0x0000000000017941 */ /* 0x000fea0003800000 */
.L_x_60:
        /* <DEDUP_REMOVED lines=9> */
.L_x_63:
[----:B------:R-:W-:Y:S05]  /*33c0*/  BSYNC B1 ;  /* 0x0000000000017941 */ /* 0x000fea0003800000 */
.L_x_62:
        /* <DEDUP_REMOVED lines=11> */
.L_x_65:
[----:B------:R-:W-:Y:S05]  /*3480*/  BSYNC B1 ;  /* 0x0000000000017941 */ /* 0x000fea0003800000 */
.L_x_64:
[----:B-----5:R-:W-:Y:S01]  /*3490*/  HADD2.F32 R21, -RZ, R104.H0_H0 ;  /* 0x20000068ff157230 */ /* 0x020fe20000004100 */
[----:B------:R-:W-:Y:S01]  /*34a0*/  ISETP.GT.AND P1, PT, R4, 0x21, PT ;  /* 0x000000210400780c */ /* 0x000fe20003f24270 */
[----:B------:R-:W-:Y:S01]  /*34b0*/  @P0 IMAD.MOV.U32 R20, RZ, RZ, R94 ;  /* 0x000000ffff140224 */ /* 0x000fe200078e005e */
[----:B------:R-:W-:Y:S02]  /*34c0*/  BSSY B1, `(.L_x_66) ;  /* 0x000000b000017945 */ /* 0x000fe40003800000 */
[----:B------:R-:W-:Y:S01]  /*34d0*/  FMUL R21, R21, R90 ;  /* 0x0000005a15157220 */ /* 0x000fe20000400000 */
[----:B------:R-:W-:-:S03]  /*34e0*/  P2R R70, PR, RZ, 0x2 ;  /* 0x00000002ff467803 */ /* 0x000fc60000000000 */
[----:B------:R-:W-:-:S05]  /*34f0*/  FFMA R21, R72, R88, R21 ;  /* 0x0000005848157223 */ /* 0x000fca0000000015 */
[----:B------:R-:W-:-:S04]  /*3500*/  F2FP.F16.F32.PACK_AB R21, RZ, R21 ;  /* 0x00000015ff15723e */ /* 0x000fc800000000ff */
[----:B------:R-:W-:Y:S01]  /*3510*/  PRMT R14, R21, 0x7610, R14 ;  /* 0x00007610150e7816 */ /* 0x000fe2000000000e */
[----:B------:R-:W-:-:S05]  /*3520*/  @P0 IMAD.MOV.U32 R21, RZ, RZ, R95 ;  /* 0x000000ffff150224 */ /* 0x000fca00078e005f */
[----:B------:R0:W-:Y:S01]  /*3530*/  @P0 STG.E.U16 desc[UR36][R20.64+0x40], R14 ;  /* 0x0000400e14000986 */ /* 0x0001e2000c101524 */
[----:B------:R-:W-:-:S13]  /*3540*/  ISETP.GT.AND P0, PT, R3, RZ, P1 ;  /* 0x000000ff0300720c */ /* 0x000fda0000f04270 */
[----:B0-----:R-:W-:Y:S05]  /*3550*/  @!P0 BRA `(.L_x_67) ;  /* 0x0000000000048947 */ /* 0x001fea0003800000 */
[----:B------:R0:W5:Y:S02]  /*3560*/  LDG.E.LTC128B.U16 R104, desc[UR36][R8.64+0x42] ;  /* 0x0000422408687981 */ /* 0x000164000c1e1520 */
.L_x_67:
[----:B------:R-:W-:Y:S05]  /*3570*/  BSYNC B1 ;  /* 0x0000000000017941 */ /* 0x000fea0003800000 */
.L_x_66:
        /* <DEDUP_REMOVED lines=11> */
.L_x_69:
[----:B------:R-:W-:Y:S05]  /*3630*/  BSYNC B1 ;  /* 0x0000000000017941 */ /* 0x000fea0003800000 */
.L_x_68:
        /* <DEDUP_REMOVED lines=9> */
.L_x_71:
[----:B------:R-:W-:Y:S05]  /*36d0*/  BSYNC B1 ;  /* 0x0000000000017941 */ /* 0x000fea0003800000 */
.L_x_70:
        /* <DEDUP_REMOVED lines=11> */
.L_x_73:
[----:B------:R-:W-:Y:S05]  /*3790*/  BSYNC B1 ;  /* 0x0000000000017941 */ /* 0x000fea0003800000 */
.L_x_72:
[----:B-----5:R-:W-:Y:S01]  /*37a0*/  HADD2.F32 R21, -RZ, R104.H0_H0 ;  /* 0x20000068ff157230 */ /* 0x020fe20000004100 */
[----:B------:R-:W-:Y:S01]  /*37b0*/  ISETP.GT.AND P5, PT, R4, 0x29, PT ;  /* 0x000000290400780c */ /* 0x000fe20003fa4270 */
[----:B------:R-:W-:Y:S01]  /*37c0*/  @P0 IMAD.MOV.U32 R20, RZ, RZ, R94 ;  /* 0x000000ffff140224 */ /* 0x000fe200078e005e */
[----:B------:R-:W-:Y:S02]  /*37d0*/  BSSY B1, `(.L_x_74) ;  /* 0x000000b000017945 */ /* 0x000fe40003800000 */
[----:B------:R-:W-:-:S04]  /*37e0*/  FMUL R21, R21, R90 ;  /* 0x0000005a15157220 */ /* 0x000fc80000400000 */
[----:B------:R-:W-:-:S05]  /*37f0*/  FFMA R21, R76, R88, R21 ;  /* 0x000000584c157223 */ /* 0x000fca0000000015 */
[----:B------:R-:W-:-:S04]  /*3800*/  F2FP.F16.F32.PACK_AB R21, RZ, R21 ;  /* 0x00000015ff15723e */ /* 0x000fc800000000ff */
[----:B------:R-:W-:Y:S01]  /*3810*/  PRMT R14, R21, 0x7610, R14 ;  /* 0x00007610150e7816 */ /* 0x000fe2000000000e */
[----:B------:R-:W-:-:S05]  /*3820*/  @P0 IMAD.MOV.U32 R21, RZ, RZ, R95 ;  /* 0x000000ffff150224 */ /* 0x000fca00078e005f */
[----:B------:R1:W-:Y:S01]  /*3830*/  @P0 STG.E.U16 desc[UR36][R20.64+0x50], R14 ;  /* 0x0000500e14000986 */ /* 0x0003e2000c101524 */
[----:B------:R-:W-:Y:S02]  /*3840*/  ISETP.GT.AND P0, PT, R3, RZ, P5 ;  /* 0x000000ff0300720c */ /* 0x000fe40002f04270 */
[----:B-1----:R-:W-:-:S11]  /*3850*/  P2R R14, PR, RZ, 0x20 ;  /* 0x00000020ff0e7803 */ /* 0x002fd60000000000 */
[----:B------:R-:W-:Y:S05]  /*3860*/  @!P0 BRA `(.L_x_75) ;  /* 0x0000000000048947 */ /* 0x000fea0003800000 */
[----:B------:R1:W5:Y:S02]  /*3870*/  LDG.E.LTC128B.U16 R104, desc[UR36][R8.64+0x52] ;  /* 0x0000522408687981 */ /* 0x000364000c1e1520 */
.L_x_75:
[----:B------:R-:W-:Y:S05]  /*3880*/  BSYNC B1 ;  /* 0x0000000000017941 */ /* 0x000fea0003800000 */
.L_x_74:
        /* <DEDUP_REMOVED lines=11> */
.L_x_77:
[----:B------:R-:W-:Y:S05]  /*3940*/  BSYNC B1 ;  /* 0x0000000000017941 */ /* 0x000fea0003800000 */
.L_x_76:
        /* <DEDUP_REMOVED lines=9> */
.L_x_79:
[----:B------:R-:W-:Y:S05]  /*39e0*/  BSYNC B1 ;  /* 0x0000000000017941 */ /* 0x000fea0003800000 */
.L_x_78:
[----:B-----5:R-:W-:Y:S01]  /*39f0*/  HADD2.F32 R21, -RZ, R104.H0_H0 ;  /* 0x20000068ff157230 */ /* 0x020fe20000004100 */
[----:B------:R-:W-:Y:S01]  /*3a00*/  ISETP.GT.AND P3, PT, R4, 0x30, PT ;  /* 0x000000300400780c */ /* 0x000fe20003f64270 */
[----:B------:R-:W-:Y:S03]  /*3a10*/  BSSY B1, `(.L_x_80) ;  /* 0x0000008000017945 */ /* 0x000fe60003800000 */
[----:B------:R-:W-:-:S04]  /*3a20*/  FMUL R14, R21, R90 ;  /* 0x0000005a150e7220 */ /* 0x000fc80000400000 */
[----:B------:R-:W-:-:S05]  /*3a30*/  FFMA R14, R79, R88, R14 ;  /* 0x000000584f0e7223 */ /* 0x000fca000000000e */
[----:B------:R-:W-:-:S05]  /*3a40*/  F2FP.F16.F32.PACK_AB R14, RZ, R14 ;  /* 0x0000000eff0e723e */ /* 0x000fca00000000ff */
[----:B------:R0:W-:Y:S01]  /*3a50*/  @P0 STG.E.U16 desc[UR36][R58.64+0x52], R14 ;  /* 0x0000520e3a000986 */ /* 0x0001e2000c101524 */
[----:B------:R-:W-:-:S13]  /*3a60*/  ISETP.GT.AND P0, PT, R3, RZ, P3 ;  /* 0x000000ff0300720c */ /* 0x000fda0001f04270 */
[----:B0-----:R-:W-:Y:S05]  /*3a70*/  @!P0 BRA `(.L_x_81) ;  /* 0x0000000000048947 */ /* 0x001fea0003800000 */
[----:B------:R0:W5:Y:S02]  /*3a80*/  LDG.E.LTC128B.U16 R104, desc[UR36][R8.64+0x60] ;  /* 0x0000602408687981 */ /* 0x000164000c1e1520 */
.L_x_81:
[----:B------:R-:W-:Y:S05]  /*3a90*/  BSYNC B1 ;  /* 0x0000000000017941 */ /* 0x000fea0003800000 */
.L_x_80:
        /* <DEDUP_REMOVED lines=13> */
.L_x_83:
[----:B------:R-:W-:Y:S05]  /*3b70*/  BSYNC B1 ;  /* 0x0000000000017941 */ /* 0x000fea0003800000 */
.L_x_82:
        /* <DEDUP_REMOVED lines=11> */
.L_x_85:
[----:B------:R-:W-:Y:S05]  /*3c30*/  BSYNC B1 ;  /* 0x0000000000017941 */ /* 0x000fea0003800000 */
.L_x_84:
        /* <DEDUP_REMOVED lines=9> */
.L_x_87:
[----:B------:R-:W-:Y:S05]  /*3cd0*/  BSYNC B1 ;  /* 0x0000000000017941 */ /* 0x000fea0003800000 */
.L_x_86:
        /* <DEDUP_REMOVED lines=10> */
.L_x_89:
[----:B------:R-:W-:Y:S05]  /*3d80*/  BSYNC B1 ;  /* 0x0000000000017941 */ /* 0x000fea0003800000 */
.L_x_88:
[----:B-----5:R-:W-:Y:S01]  /*3d90*/  HADD2.F32 R21, -RZ, R104.H0_H0 ;  /* 0x20000068ff157230 */ /* 0x020fe20000004100 */
[----:B------:R-:W-:Y:S01]  /*3da0*/  BSSY B1, `(.L_x_90) ;  /* 0x0000011000017945 */ /* 0x000fe20003800000 */
[----:B------:R-:W-:Y:S02]  /*3db0*/  @P0 IMAD.MOV.U32 R66, RZ, RZ, R94 ;  /* 0x000000ffff420224 */ /* 0x000fe400078e005e */
[----:B------:R-:W-:Y:S02]  /*3dc0*/  @P0 IMAD.MOV.U32 R67, RZ, RZ, R95 ;  /* 0x000000ffff430224 */ /* 0x000fe400078e005f */
[----:B------:R-:W-:-:S04]  /*3dd0*/  FMUL R21, R21, R90 ;  /* 0x0000005a15157220 */ /* 0x000fc80000400000 */
[----:B------:R-:W-:-:S05]  /*3de0*/  FFMA R21, R84, R88, R21 ;  /* 0x0000005854157223 */ /* 0x000fca0000000015 */
[----:B------:R-:W-:-:S05]  /*3df0*/  F2FP.F16.F32.PACK_AB R21, RZ, R21 ;  /* 0x00000015ff15723e */ /* 0x000fca00000000ff */
[----:B------:R1:W-:Y:S01]  /*3e00*/  @P0 STG.E.U16 desc[UR36][R66.64+0x70], R21 ;  /* 0x0000701542000986 */ /* 0x0003e2000c101524 */
[----:B------:R-:W-:-:S05]  /*3e10*/  IADD3 R20, P0, R5, R100, RZ ;  /* 0x0000006405147210 */ /* 0x000fca0007f1e0ff */
[----:B-1----:R-:W-:Y:S01]  /*3e20*/  IMAD.X R21, R15, 0x1, R101, P0 ;  /* 0x000000010f157824 */ /* 0x002fe200000e0665 */
[----:B------:R-:W-:-:S05]  /*3e30*/  IADD3 R64, P0, R5, R100, RZ ;  /* 0x0000006405407210 */ /* 0x000fca0007f1e0ff */
[----:B------:R-:W-:Y:S01]  /*3e40*/  IMAD.X R65, R15, 0x1, R101, P0 ;  /* 0x000000010f417824 */ /* 0x000fe200000e0665 */
[----:B------:R-:W-:-:S05]  /*3e50*/  IADD3 R14, P0, R5, R94, RZ ;  /* 0x0000005e050e7210 */ /* 0x000fca0007f1e0ff */
[----:B------:R-:W-:Y:S01]  /*3e60*/  IMAD.X R15, R15, 0x1, R95, P0 ;  /* 0x000000010f0f7824 */ /* 0x000fe200000e065f */
[----:B------:R-:W-:-:S04]  /*3e70*/  ISETP.GT.AND P0, PT, R4, 0x39, PT ;  /* 0x000000390400780c */ /* 0x000fc80003f04270 */
[----:B------:R-:W-:-:S13]  /*3e80*/  ISETP.GT.AND P4, PT, R3, RZ, P0 ;  /* 0x000000ff0300720c */ /* 0x000fda0000784270 */
[----:B------:R-:W-:Y:S05]  /*3e90*/  @!P4 BRA `(.L_x_91) ;  /* 0x000000000004c947 */ /* 0x000fea0003800000 */
[----:B------:R1:W5:Y:S02]  /*3ea0*/  LDG.E.LTC128B.U16 R104, desc[UR36][R8.64+0x72] ;  /* 0x0000722408687981 */ /* 0x000364000c1e1520 */
.L_x_91:
[----:B------:R-:W-:Y:S05]  /*3eb0*/  BSYNC B1 ;  /* 0x0000000000017941 */ /* 0x000fea0003800000 */
.L_x_90:
        /* <DEDUP_REMOVED lines=9> */
.L_x_93:
[----:B------:R-:W-:Y:S05]  /*3f50*/  BSYNC B1 ;  /* 0x0000000000017941 */ /* 0x000fea0003800000 */
.L_x_92:
        /* <DEDUP_REMOVED lines=9> */
.L_x_95:
[----:B------:R-:W-:Y:S05]  /*3ff0*/  BSYNC B1 ;  /* 0x0000000000017941 */ /* 0x000fea0003800000 */
.L_x_94:
[----:B-----5:R-:W-:-:S05]  /*4000*/  HADD2.F32 R5, -RZ, R104.H0_H0 ;  /* 0x20000068ff057230 */ /* 0x020fca0000004100 */
[----:B------:R-:W-:-:S04]  /*4010*/  FMUL R4, R5, R90 ;  /* 0x0000005a05047220 */ /* 0x000fc80000400000 */
[----:B------:R-:W-:-:S05]  /*4020*/  FFMA R4, R87, R88, R4 ;  /* 0x0000005857047223 */ /* 0x000fca0000000004 */
[----:B------:R-:W-:-:S05]  /*4030*/  F2FP.F16.F32.PACK_AB R4, RZ, R4 ;  /* 0x00000004ff04723e */ /* 0x000fca00000000ff */
[----:B------:R0:W-:Y:S01]  /*4040*/  @P4 STG.E.U16 desc[UR36][R58.64+0x72], R4 ;  /* 0x000072043a004986 */ /* 0x0001e2000c101524 */
[----:B------:R-:W-:-:S13]  /*4050*/  ISETP.GT.AND P4, PT, R3, 0x80, P6 ;  /* 0x000000800300780c */ /* 0x000fda0003784270 */
[----:B------:R-:W2:Y:S01]  /*4060*/  @P4 LDG.E.LTC128B.U16 R104, desc[UR36][R62.64] ;  /* 0x000000243e684981 */ /* 0x000ea2000c1e1520 */
[----:B------:R-:W-:Y:S01]  /*4070*/  BSSY B1, `(.L_x_96) ;  /* 0x000000a000017945 */ /* 0x000fe20003800000 */
[----:B--2---:R-:W-:-:S05]  /*4080*/  HADD2.F32 R5, -RZ, R104.H0_H0 ;  /* 0x20000068ff057230 */ /* 0x004fca0000004100 */
[----:B------:R-:W-:-:S04]  /*4090*/  FMUL R5, R5, R90 ;  /* 0x0000005a05057220 */ /* 0x000fc80000400000 */
[----:B------:R-:W-:-:S05]  /*40a0*/  FFMA R5, R24, R88, R5 ;  /* 0x0000005818057223 */ /* 0x000fca0000000005 */
[----:B------:R-:W-:-:S05]  /*40b0*/  F2FP.F16.F32.PACK_AB R5, RZ, R5 ;  /* 0x00000005ff05723e */ /* 0x000fca00000000ff */
[----:B------:R0:W-:Y:S01]  /*40c0*/  @P4 STG.E.U16 desc[UR36][R14.64], R5 ;  /* 0x000000050e004986 */ /* 0x0001e2000c101524 */
[----:B------:R-:W-:-:S04]  /*40d0*/  ISETP.NE.AND P4, PT, R107, RZ, PT ;  /* 0x000000ff6b00720c */ /* 0x000fc80003f85270 */
[----:B------:R-:W-:-:S13]  /*40e0*/  ISETP.GT.AND P4, PT, R3, 0x80, P4 ;  /* 0x000000800300780c */ /* 0x000fda0002784270 */
[----:B0-----:R-:W-:Y:S05]  /*40f0*/  @!P4 BRA `(.L_x_97) ;  /* 0x000000000004c947 */ /* 0x001fea0003800000 */
[----:B------:R0:W5:Y:S02]  /*4100*/  LDG.E.LTC128B.U16 R104, desc[UR36][R60.64+0x2] ;  /* 0x000002243c687981 */ /* 0x000164000c1e1520 */
.L_x_97:
[----:B------:R-:W-:Y:S05]  /*4110*/  BSYNC B1 ;  /* 0x0000000000017941 */ /* 0x000fea0003800000 */
.L_x_96:
[----:B-----5:R-:W-:Y:S01]  /*4120*/  HADD2.F32 R5, -RZ, R104.H0_H0 ;  /* 0x20000068ff057230 */ /* 0x020fe20000004100 */
[----:B------:R-:W-:Y:S01]  /*4130*/  ISETP.GT.AND P6, PT, R3, 0x88, P6 ;  /* 0x000000880300780c */ /* 0x000fe200037c4270 */
[----:B------:R-:W-:Y:S03]  /*4140*/  BSSY B1, `(.L_x_98) ;  /* 0x000000a000017945 */ /* 0x000fe60003800000 */
[----:B------:R-:W-:Y:S01]  /*4150*/  FMUL R4, R5, R90 ;  /* 0x0000005a05047220 */ /* 0x000fe20000400000 */
[----:B------:R-:W-:-:S03]  /*4160*/  @P4 IMAD.MOV.U32 R5, RZ, RZ, R15 ;  /* 0x000000ffff054224 */ /* 0x000fc600078e000f */
[----:B------:R-:W-:-:S05]  /*4170*/  FFMA R4, R25, R88, R4 ;  /* 0x0000005819047223 */ /* 0x000fca0000000004 */
[----:B------:R-:W-:-:S04]  /*4180*/  F2FP.F16.F32.PACK_AB R4, RZ, R4 ;  /* 0x00000004ff04723e */ /* 0x000fc800000000ff */
[----:B-1-34-:R-:W-:Y:S01]  /*4190*/  PRMT R8, R4, 0x7610, R8 ;  /* 0x0000761004087816 */ /* 0x01afe20000000008 */
[----:B------:R-:W-:-:S05]  /*41a0*/  @P4 IMAD.MOV.U32 R4, RZ, RZ, R14 ;  /* 0x000000ffff044224 */ /* 0x000fca00078e000e */
[----:B------:R1:W-:Y:S01]  /*41b0*/  @P4 STG.E.U16 desc[UR36][R4.64+0x2], R8 ;  /* 0x0000020804004986 */ /* 0x0003e2000c101524 */
[----:B------:R-:W-:Y:S05]  /*41c0*/  @!P6 BRA `(.L_x_99) ;  /* 0x000000000004e947 */ /* 0x000fea0003800000 */
[----:B------:R2:W5:Y:S02]  /*41d0*/  LDG.E.LTC128B.U16 R104, desc[UR36][R6.64] ;  /* 0x0000002406687981 */ /* 0x000564000c1e1520 */
.L_x_99:
[----:B------:R-:W-:Y:S05]  /*41e0*/  BSYNC B1 ;  /* 0x0000000000017941 */ /* 0x000fea0003800000 */
.L_x_98:
[----:B-1---5:R-:W-:Y:S01]  /*41f0*/  HADD2.F32 R5, -RZ, R104.H0_H0 ;  /* 0x20000068ff057230 */ /* 0x022fe20000004100 */
[----:B------:R-:W-:Y:S01]  /*4200*/  ISETP.NE.AND P4, PT, R107, RZ, PT ;  /* 0x000000ff6b00720c */ /* 0x000fe20003f85270 */
[----:B------:R-:W-:Y:S03]  /*4210*/  BSSY B1, `(.L_x_100) ;  /* 0x0000008000017945 */ /* 0x000fe60003800000 */
[----:B------:R-:W-:Y:S01]  /*4220*/  FMUL R5, R5, R90 ;  /* 0x0000005a05057220 */ /* 0x000fe20000400000 */
[----:B------:R-:W-:-:S03]  /*4230*/  ISETP.GT.AND P4, PT, R3, 0x88, P4 ;  /* 0x000000880300780c */ /* 0x000fc60002784270 */
[----:B------:R-:W-:-:S05]  /*4240*/  FFMA R5, R26, R88, R5 ;  /* 0x000000581a057223 */ /* 0x000fca0000000005 */
[----:B------:R-:W-:-:S05]  /*4250*/  F2FP.F16.F32.PACK_AB R5, RZ, R5 ;  /* 0x00000005ff05723e */ /* 0x000fca00000000ff */
[----:B------:R1:W-:Y:S01]  /*4260*/  @P6 STG.E.U16 desc[UR36][R20.64], R5 ;  /* 0x0000000514006986 */ /* 0x0003e2000c101524 */
[----:B------:R-:W-:Y:S05]  /*4270*/  @!P4 BRA `(.L_x_101) ;  /* 0x000000000004c947 */ /* 0x000fea0003800000 */
[----:B------:R3:W5:Y:S02]  /*4280*/  LDG.E.LTC128B.U16 R104, desc[UR36][R10.64+0x2] ;  /* 0x000002240a687981 */ /* 0x000764000c1e1520 */
.L_x_101:
[----:B------:R-:W-:Y:S05]  /*4290*/  BSYNC B1 ;  /* 0x0000000000017941 */ /* 0x000fea0003800000 */
.L_x_100:
[----:B-1---5:R-:W-:Y:S01]  /*42a0*/  HADD2.F32 R5, -RZ, R104.H0_H0 ;  /* 0x20000068ff057230 */ /* 0x022fe20000004100 */
[----:B------:R-:W-:Y:S01]  /*42b0*/  ISETP.NE.AND P6, PT, R108, RZ, PT ;  /* 0x000000ff6c00720c */ /* 0x000fe20003fc5270 */
[----:B------:R-:W-:Y:S03]  /*42c0*/  BSSY B1, `(.L_x_102) ;  /* 0x0000008000017945 */ /* 0x000fe60003800000 */
[----:B------:R-:W-:-:S04]  /*42d0*/  FMUL R4, R5, R90 ;  /* 0x0000005a05047220 */ /* 0x000fc80000400000 */
[----:B------:R-:W-:-:S05]  /*42e0*/  FFMA R4, R27, R88, R4 ;  /* 0x000000581b047223 */ /* 0x000fca0000000004 */
[----:B------:R-:W-:-:S05]  /*42f0*/  F2FP.F16.F32.PACK_AB R4, RZ, R4 ;  /* 0x00000004ff04723e */ /* 0x000fca00000000ff */
[----:B------:R1:W-:Y:S01]  /*4300*/  @P4 STG.E.U16 desc[UR36][R64.64+0x2], R4 ;  /* 0x0000020440004986 */ /* 0x0003e2000c101524 */
[----:B------:R-:W-:-:S13]  /*4310*/  ISETP.GT.AND P4, PT, R3, 0x80, P6 ;  /* 0x000000800300780c */ /* 0x000fda0003784270 */
[----:B-1----:R-:W-:Y:S05]  /*4320*/  @!P4 BRA `(.L_x_103) ;  /* 0x000000000004c947 */ /* 0x002fea0003800000 */
[----:B------:R1:W5:Y:S02]  /*4330*/  LDG.E.LTC128B.U16 R104, desc[UR36][R60.64+0x10] ;  /* 0x000010243c687981 */ /* 0x000364000c1e1520 */
.L_x_103:
[----:B------:R-:W-:Y:S05]  /*4340*/  BSYNC B1 ;  /* 0x0000000000017941 */ /* 0x000fea0003800000 */
.L_x_102:
[----:B-----5:R-:W-:Y:S01]  /*4350*/  HADD2.F32 R5, -RZ, R104.H0_H0 ;  /* 0x20000068ff057230 */ /* 0x020fe20000004100 */
[----:B------:R-:W-:Y:S01]  /*4360*/  ISETP.NE.AND P6, PT, R109, RZ, PT ;  /* 0x000000ff6d00720c */ /* 0x000fe20003fc5270 */
[----:B------:R-:W-:Y:S01]  /*4370*/  @P4 IMAD.MOV.U32 R4, RZ, RZ, R14 ;  /* 0x000000ffff044224 */ /* 0x000fe200078e000e */
[----:B------:R-:W-:Y:S02]  /*4380*/  BSSY B1, `(.L_x_104) ;  /* 0x000000a000017945 */ /* 0x000fe40003800000 */
[----:B------:R-:W-:-:S04]  /*4390*/  FMUL R5, R5, R90 ;  /* 0x0000005a05057220 */ /* 0x000fc80000400000 */
[----:B------:R-:W-:-:S05]  /*43a0*/  FFMA R5, R28, R88, R5 ;  /* 0x000000581c057223 */ /* 0x000fca0000000005 */
[----:B------:R-:W-:-:S04]  /*43b0*/  F2FP.F16.F32.PACK_AB R5, RZ, R5 ;  /* 0x00000005ff05723e */ /* 0x000fc800000000ff */
[----:B--2---:R-:W-:Y:S01]  /*43c0*/  PRMT R6, R5, 0x7610, R6 ;  /* 0x0000761005067816 */ /* 0x004fe20000000006 */
[----:B------:R-:W-:-:S05]  /*43d0*/  @P4 IMAD.MOV.U32 R5, RZ, RZ, R15 ;  /* 0x000000ffff054224 */ /* 0x000fca00078e000f */
[----:B------:R2:W-:Y:S01]  /*43e0*/  @P4 STG.E.U16 desc[UR36][R4.64+0x10], R6 ;  /* 0x0000100604004986 */ /* 0x0005e2000c101524 */
[----:B------:R-:W-:-:S13]  /*43f0*/  ISETP.GT.AND P4, PT, R3, 0x80, P6 ;  /* 0x000000800300780c */ /* 0x000fda0003784270 */
[----:B--2---:R-:W-:Y:S05]  /*4400*/  @!P4 BRA `(.L_x_105) ;  /* 0x000000000004c947 */ /* 0x004fea0003800000 */
[----:B------:R2:W5:Y:S02]  /*4410*/  LDG.E.LTC128B.U16 R104, desc[UR36][R60.64+0x12] ;  /* 0x000012243c687981 */ /* 0x000564000c1e1520 */
.L_x_105:
[----:B------:R-:W-:Y:S05]  /*4420*/  BSYNC B1 ;  /* 0x0000000000017941 */ /* 0x000fea0003800000 */
.L_x_104:
[----:B-----5:R-:W-:Y:S01]  /*4430*/  HADD2.F32 R5, -RZ, R104.H0_H0 ;  /* 0x20000068ff057230 */ /* 0x020fe20000004100 */
[----:B------:R-:W-:Y:S04]  /*4440*/  BSSY B1, `(.L_x_106) ;  /* 0x000000c000017945 */ /* 0x000fe80003800000 */
[----:B------:R-:W-:Y:S01]  /*4450*/  FMUL R4, R5, R90 ;  /* 0x0000005a05047220 */ /* 0x000fe20000400000 */
[----:B------:R-:W-:-:S03]  /*4460*/  @P4 IMAD.MOV.U32 R5, RZ, RZ, R15 ;  /* 0x000000ffff054224 */ /* 0x000fc600078e000f */
[----:B------:R-:W-:-:S05]  /*4470*/  FFMA R4, R29, R88, R4 ;  /* 0x000000581d047223 */ /* 0x000fca0000000004 */
[----:B------:R-:W-:-:S04]  /*4480*/  F2FP.F16.F32.PACK_AB R4, RZ, R4 ;  /* 0x00000004ff04723e */ /* 0x000fc800000000ff */
[----:B------:R-:W-:Y:S01]  /*4490*/  PRMT R6, R4, 0x7610, R6 ;  /* 0x0000761004067816 */ /* 0x000fe20000000006 */
[----:B------:R-:W-:-:S05]  /*44a0*/  @P4 IMAD.MOV.U32 R4, RZ, RZ, R14 ;  /* 0x000000ffff044224 */ /* 0x000fca00078e000e */
[----:B------:R4:W-:Y:S01]  /*44b0*/  @P4 STG.E.U16 desc[UR36][R4.64+0x12], R6 ;  /* 0x0000120604004986 */ /* 0x0009e2000c101524 */
[----:B------:R-:W-:-:S04]  /*44c0*/  ISETP.NE.AND P4, PT, R108, RZ, PT ;  /* 0x000000ff6c00720c */ /* 0x000fc80003f85270 */
[----:B------:R-:W-:-:S13]  /*44d0*/  ISETP.GT.AND P4, PT, R3, 0x88, P4 ;  /* 0x000000880300780c */ /* 0x000fda0002784270 */
[----:B----4-:R-:W-:Y:S05]  /*44e0*/  @!P4 BRA `(.L_x_107) ;  /* 0x000000000004c947 */ /* 0x010fea0003800000 */
[----:B------:R4:W5:Y:S02]  /*44f0*/  LDG.E.LTC128B.U16 R104, desc[UR36][R10.64+0x10] ;  /* 0x000010240a687981 */ /* 0x000964000c1e1520 */
.L_x_107:
[----:B------:R-:W-:Y:S05]  /*4500*/  BSYNC B1 ;  /* 0x0000000000017941 */ /* 0x000fea0003800000 */
.L_x_106:
        /* <DEDUP_REMOVED lines=9> */
.L_x_109:
[----:B------:R-:W-:Y:S05]  /*45a0*/  BSYNC B1 ;  /* 0x0000000000017941 */ /* 0x000fea0003800000 */
.L_x_108:
[----:B-----5:R-:W-:Y:S01]  /*45b0*/  HADD2.F32 R5, -RZ, R104.H0_H0 ;  /* 0x20000068ff057230 */ /* 0x020fe20000004100 */
[----:B------:R-:W-:Y:S01]  /*45c0*/  ISETP.NE.AND P6, PT, R105, RZ, PT ;  /* 0x000000ff6900720c */ /* 0x000fe20003fc5270 */
[----:B------:R-:W-:Y:S03]  /*45d0*/  BSSY B1, `(.L_x_110) ;  /* 0x000000b000017945 */ /* 0x000fe60003800000 */
[----:B------:R-:W-:Y:S01]  /*45e0*/  FMUL R4, R5, R90 ;  /* 0x0000005a05047220 */ /* 0x000fe20000400000 */
[----:B------:R-:W-:-:S03]  /*45f0*/  @P4 IMAD.MOV.U32 R5, RZ, RZ, R13 ;  /* 0x000000ffff054224 */ /* 0x000fc600078e000d */
[----:B------:R-:W-:-:S05]  /*4600*/  FFMA R4, R31, R88, R4 ;  /* 0x000000581f047223 */ /* 0x000fca0000000004 */
[----:B------:R-:W-:-:S04]  /*4610*/  F2FP.F16.F32.PACK_AB R4, RZ, R4 ;  /* 0x00000004ff04723e */ /* 0x000fc800000000ff */
[----:B------:R-:W-:Y:S01]  /*4620*/  PRMT R6, R4, 0x7610, R6 ;  /* 0x0000761004067816 */ /* 0x000fe20000000006 */
[----:B------:R-:W-:-:S05]  /*4630*/  @P4 IMAD.MOV.U32 R4, RZ, RZ, R12 ;  /* 0x000000ffff044224 */ /* 0x000fca00078e000c */
[----:B------:R0:W-:Y:S01]  /*4640*/  @P4 STG.E.U16 desc[UR36][R4.64+0x12], R6 ;  /* 0x0000120604004986 */ /* 0x0001e2000c101524 */
[----:B------:R-:W-:-:S13]  /*4650*/  ISETP.GT.AND P4, PT, R3, 0x80, P6 ;  /* 0x000000800300780c */ /* 0x000fda0003784270 */
[----:B0-----:R-:W-:Y:S05]  /*4660*/  @!P4 BRA `(.L_x_111) ;  /* 0x000000000004c947 */ /* 0x001fea0003800000 */
[----:B------:R0:W5:Y:S02]  /*4670*/  LDG.E.LTC128B.U16 R104, desc[UR36][R60.64+0x20] ;  /* 0x000020243c687981 */ /* 0x000164000c1e1520 */
.L_x_111:
[----:B------:R-:W-:Y:S05]  /*4680*/  BSYNC B1 ;  /* 0x0000000000017941 */ /* 0x000fea0003800000 */
.L_x_110:
[----:B-----5:R-:W-:Y:S01]  /*4690*/  HADD2.F32 R5, -RZ, R104.H0_H0 ;  /* 0x20000068ff057230 */ /* 0x020fe20000004100 */
[----:B------:R-:W-:Y:S01]  /*46a0*/  ISETP.NE.AND P6, PT, R89, RZ, PT ;  /* 0x000000ff5900720c */ /* 0x000fe20003fc5270 */
        /* <DEDUP_REMOVED lines=11> */
.L_x_113:
[----:B------:R-:W-:Y:S05]  /*4760*/  BSYNC B1 ;  /* 0x0000000000017941 */ /* 0x000fea0003800000 */
.L_x_112:
        /* <DEDUP_REMOVED lines=11> */
[----:B0-----:R-:W-:Y:S05]  /*4820*/  @!P4 BRA `(.L_x_115) ;  /* 0x000000000004c947 */ /* 0x001fea0003800000 */
[----:B------:R0:W5:Y:S02]  /*4830*/  LDG.E.LTC128B.U16 R104, desc[UR36][R10.64+0x20] ;  /* 0x000020240a687981 */ /* 0x000164000c1e1520 */
.L_x_115:
[----:B------:R-:W-:Y:S05]  /*4840*/  BSYNC B1 ;  /* 0x0000000000017941 */ /* 0x000fea0003800000 */
.L_x_114:
[----:B-----5:R-:W-:Y:S01]  /*4850*/  HADD2.F32 R5, -RZ, R104.H0_H0 ;  /* 0x20000068ff057230 */ /* 0x020fe20000004100 */
[----:B------:R-:W-:Y:S01]  /*4860*/  BSSY B1, `(.L_x_116) ;  /* 0x000000b000017945 */ /* 0x000fe20003800000 */
[----:B------:R-:W-:-:S03]  /*4870*/  @P4 IMAD.MOV.U32 R4, RZ, RZ, R12 ;  /* 0x000000ffff044224 */ /* 0x000fc600078e000c */
        /* <DEDUP_REMOVED lines=9> */
.L_x_117:
[----:B------:R-:W-:Y:S05]  /*4910*/  BSYNC B1 ;  /* 0x0000000000017941 */ /* 0x000fea0003800000 */
.L_x_116:
        /* <DEDUP_REMOVED lines=13> */
.L_x_119:
[----:B------:R-:W-:Y:S05]  /*49f0*/  BSYNC B1 ;  /* 0x0000000000017941 */ /* 0x000fea0003800000 */
.L_x_118:
        /* <DEDUP_REMOVED lines=13> */
.L_x_121:
[----:B------:R-:W-:Y:S05]  /*4ad0*/  BSYNC B1 ;  /* 0x0000000000017941 */ /* 0x000fea0003800000 */
.L_x_120:
        /* <DEDUP_REMOVED lines=13> */
.L_x_123:
[----:B------:R-:W-:Y:S05]  /*4bb0*/  BSYNC B1 ;  /* 0x0000000000017941 */ /* 0x000fea0003800000 */
.L_x_122:
        /* <DEDUP_REMOVED lines=12> */
.L_x_125:
[----:B------:R-:W-:Y:S05]  /*4c80*/  BSYNC B1 ;  /* 0x0000000000017941 */ /* 0x000fea0003800000 */
.L_x_124:
        /* <DEDUP_REMOVED lines=13> */
.L_x_127:
[----:B------:R-:W-:Y:S05]  /*4d60*/  BSYNC B1 ;  /* 0x0000000000017941 */ /* 0x000fea0003800000 */
.L_x_126:
        /* <DEDUP_REMOVED lines=13> */
.L_x_129:
[----:B------:R-:W-:Y:S05]  /*4e40*/  BSYNC B1 ;  /* 0x0000000000017941 */ /* 0x000fea0003800000 */
.L_x_128:
        /* <DEDUP_REMOVED lines=13> */
.L_x_131:
[----:B------:R-:W-:Y:S05]  /*4f20*/  BSYNC B1 ;  /* 0x0000000000017941 */ /* 0x000fea0003800000 */
.L_x_130:
        /* <DEDUP_REMOVED lines=12> */
.L_x_133:
[----:B------:R-:W-:Y:S05]  /*4ff0*/  BSYNC B1 ;  /* 0x0000000000017941 */ /* 0x000fea0003800000 */
.L_x_132:
        /* <DEDUP_REMOVED lines=13> */
.L_x_135:
[----:B------:R-:W-:Y:S05]  /*50d0*/  BSYNC B1 ;  /* 0x0000000000017941 */ /* 0x000fea0003800000 */
.L_x_134:
        /* <DEDUP_REMOVED lines=12> */
.L_x_137:
[----:B------:R-:W-:Y:S05]  /*51a0*/  BSYNC B1 ;  /* 0x0000000000017941 */ /* 0x000fea0003800000 */
.L_x_136:
        /* <DEDUP_REMOVED lines=12> */
.L_x_139:
[----:B------:R-:W-:Y:S05]  /*5270*/  BSYNC B1 ;  /* 0x0000000000017941 */ /* 0x000fea0003800000 */
.L_x_138:
[----:B-----5:R-:W-:Y:S01]  /*5280*/  HADD2.F32 R5, -RZ, R104.H0_H0 ;  /* 0x20000068ff057230 */ /* 0x020fe20000004100 */
[----:B------:R-:W-:Y:S01]  /*5290*/  ISETP.GT.AND P5, PT, R3, 0x88, P5 ;  /* 0x000000880300780c */ /* 0x000fe20002fa4270 */
        /* <DEDUP_REMOVED lines=8> */
[----:B------:R-:W-:Y:S05]  /*5320*/  @!P5 BRA `(.L_x_141) ;  /* 0x000000000004d947 */ /* 0x000fea0003800000 */
[----:B------:R0:W5:Y:S02]  /*5330*/  LDG.E.LTC128B.U16 R104, desc[UR36][R10.64+0x52] ;  /* 0x000052240a687981 */ /* 0x000164000c1e1520 */
.L_x_141:
[----:B------:R-:W-:Y:S05]  /*5340*/  BSYNC B1 ;  /* 0x0000000000017941 */ /* 0x000fea0003800000 */
.L_x_140:
[----:B0----5:R-:W-:Y:S01]  /*5350*/  HADD2.F32 R5, -RZ, R104.H0_H0 ;  /* 0x20000068ff057230 */ /* 0x021fe20000004100 */
[----:B------:R-:W-:Y:S01]  /*5360*/  ISETP.GT.AND P4, PT, R3, 0x80, P3 ;  /* 0x000000800300780c */ /* 0x000fe20001f84270 */
        /* <DEDUP_REMOVED lines=8> */
[----:B------:R-:W-:Y:S05]  /*53f0*/  @!P4 BRA `(.L_x_143) ;  /* 0x000000000004c947 */ /* 0x000fea0003800000 */
[----:B------:R0:W5:Y:S02]  /*5400*/  LDG.E.LTC128B.U16 R104, desc[UR36][R60.64+0x60] ;  /* 0x000060243c687981 */ /* 0x000164000c1e1520 */
.L_x_143:
[----:B------:R-:W-:Y:S05]  /*5410*/  BSYNC B1 ;  /* 0x0000000000017941 */ /* 0x000fea0003800000 */
.L_x_142:
[----:B0----5:R-:W-:Y:S01]  /*5420*/  HADD2.F32 R5, -RZ, R104.H0_H0 ;  /* 0x20000068ff057230 */ /* 0x021fe20000004100 */
        /* <DEDUP_REMOVED lines=11> */
.L_x_145:
[----:B------:R-:W-:Y:S05]  /*54e0*/  BSYNC B1 ;  /* 0x0000000000017941 */ /* 0x000fea0003800000 */
.L_x_144:
        /* <DEDUP_REMOVED lines=12> */
.L_x_147:
[----:B------:R-:W-:Y:S05]  /*55b0*/  BSYNC B1 ;  /* 0x0000000000017941 */ /* 0x000fea0003800000 */
.L_x_146:
        /* <DEDUP_REMOVED lines=12> */
.L_x_149:
[----:B------:R-:W-:Y:S05]  /*5680*/  BSYNC B1 ;  /* 0x0000000000017941 */ /* 0x000fea0003800000 */
.L_x_148:
        /* <DEDUP_REMOVED lines=12> */
.L_x_151:
[----:B------:R-:W-:Y:S05]  /*5750*/  BSYNC B1 ;  /* 0x0000000000017941 */ /* 0x000fea0003800000 */
.L_x_150:
        /* <DEDUP_REMOVED lines=12> */
.L_x_153:
[----:B------:R-:W-:Y:S05]  /*5820*/  BSYNC B1 ;  /* 0x0000000000017941 */ /* 0x000fea0003800000 */
.L_x_152:
        /* <DEDUP_REMOVED lines=9> */
.L_x_155:
[----:B------:R-:W-:Y:S05]  /*58c0*/  BSYNC B1 ;  /* 0x0000000000017941 */ /* 0x000fea0003800000 */
.L_x_154:
[----:B-----5:R-:W-:Y:S01]  /*58d0*/  HADD2.F32 R5, -RZ, R104.H0_H0 ;  /* 0x20000068ff057230 */ /* 0x020fe20000004100 */
[----:B0-----:R-:W-:Y:S01]  /*58e0*/  @P1 MOV R4, R12 ;  /* 0x0000000c00041202 */ /* 0x001fe20000000f00 */
[----:B------:R-:W-:Y:S01]  /*58f0*/  BSSY B1, `(.L_x_156) ;  /* 0x000000a000017945 */ /* 0x000fe20003800000 */
[----:B------:R-:W-:Y:S02]  /*5900*/  ISETP.GT.AND P0, PT, R3, 0x88, P0 ;  /* 0x000000880300780c */ /* 0x000fe40000704270 */
        /* <DEDUP_REMOVED lines=8> */
.L_x_157:
[----:B------:R-:W-:Y:S05]  /*5990*/  BSYNC B1 ;  /* 0x0000000000017941 */ /* 0x000fea0003800000 */
.L_x_156:
[----:B------:R-:W-:Y:S05]  /*59a0*/  @!P0 BRA `(.L_x_158) ;  /* 0x0000001400f08947 */ /* 0x000fea0003800000 */
[----:B-----5:R-:W-:-:S05]  /*59b0*/  HADD2.F32 R3, -RZ, R104.H0_H0 ;  /* 0x20000068ff037230 */ /* 0x020fca0000004100 */
[----:B0-----:R-:W-:-:S04]  /*59c0*/  FMUL R4, R3, R90 ;  /* 0x0000005a03047220 */ /* 0x001fc80000400000 */
[----:B------:R-:W-:-:S05]  /*59d0*/  FFMA R4, R55, R88, R4 ;  /* 0x0000005837047223 */ /* 0x000fca0000000004 */
[----:B------:R-:W-:-:S05]  /*59e0*/  F2FP.F16.F32.PACK_AB R4, RZ, R4 ;  /* 0x00000004ff04723e */ /* 0x000fca00000000ff */
[----:B------:R0:W-:Y:S01]  /*59f0*/  STG.E.U16 desc[UR36][R12.64+0x72], R4 ;  /* 0x000072040c007986 */ /* 0x0001e2000c101524 */
[----:B------:R-:W-:Y:S05]  /*5a00*/  BRA `(.L_x_158) ;  /* 0x0000001400d87947 */ /* 0x000fea0003800000 */
.L_x_35:
[----:B------:R-:W-:Y:S01]  /*5a10*/  ULDC.64 UR4, c[0x0][0x5c0] ;  /* 0x0001700000047ab9 */ /* 0x000fe20000000a00 */
[----:B------:R-:W-:Y:S01]  /*5a20*/  ISETP.GT.AND P3, PT, R4, 0x1, PT ;  /* 0x000000010400780c */ /* 0x000fe20003f64270 */
[-C--:B------:R-:W-:Y:S01]  /*5a30*/  FMUL R56, R56, R88.reuse ;  /* 0x0000005838387220 */ /* 0x080fe20000400000 */
[----:B------:R-:W-:Y:S01]  /*5a40*/  LEA R14, P1, R104, UR4, 0x1 ;  /* 0x00000004680e7c11 */ /* 0x000fe2000f8208ff */
[-C--:B------:R-:W-:Y:S01]  /*5a50*/  FMUL R57, R57, R88.reuse ;  /* 0x0000005839397220 */ /* 0x080fe20000400000 */
[----:B------:R-:W-:Y:S01]  /*5a60*/  IMAD.SHL.U32 R7, R12, 0x10, RZ ;  /* 0x000000100c077824 */ /* 0x000fe200078e00ff */
[C---:B------:R-:W-:Y:S01]  /*5a70*/  ISETP.GT.AND P2, PT, R3.reuse, 0x8, P6 ;  /* 0x000000080300780c */ /* 0x040fe20003744270 */
[-C--:B------:R-:W-:Y:S01]  /*5a80*/  FMUL R58, R58, R88.reuse ;  /* 0x000000583a3a7220 */ /* 0x080fe20000400000 */
[----:B------:R-:W-:Y:S01]  /*5a90*/  LEA.HI.X R15, R104, UR5, R95, 0x1, P1 ;  /* 0x00000005680f7c11 */ /* 0x000fe200088f0c5f */
[----:B------:R-:W-:Y:S01]  /*5aa0*/  IMAD.SHL.U32 R89, R12, 0x100, RZ ;  /* 0x000001000c597824 */ /* 0x000fe200078e00ff */
[----:B------:R-:W-:Y:S01]  /*5ab0*/  ISETP.GT.AND P1, PT, R3, RZ, P3 ;  /* 0x000000ff0300720c */ /* 0x000fe20001f24270 */
[----:B------:R-:W-:Y:S01]  /*5ac0*/  FMUL R59, R59, R88 ;  /* 0x000000583b3b7220 */ /* 0x000fe20000400000 */
[----:B------:R-:W-:Y:S01]  /*5ad0*/  F2FP.F16.F32.PACK_AB R56, RZ, R56 ;  /* 0x00000038ff38723e */ /* 0x000fe200000000ff */
[-C--:B------:R-:W-:Y:S01]  /*5ae0*/  FMUL R60, R60, R88.reuse ;  /* 0x000000583c3c7220 */ /* 0x080fe20000400000 */
[----:B------:R-:W-:Y:S01]  /*5af0*/  F2FP.F16.F32.PACK_AB R57, RZ, R57 ;  /* 0x00000039ff39723e */ /* 0x000fe200000000ff */
[-C--:B------:R-:W-:Y:S01]  /*5b00*/  FMUL R61, R61, R88.reuse ;  /* 0x000000583d3d7220 */ /* 0x080fe20000400000 */
[----:B------:R-:W-:Y:S01]  /*5b10*/  SHF.L.U64.HI R5, R12, 0x4, R13 ;  /* 0x000000040c057819 */ /* 0x000fe2000001020d */
[----:B------:R-:W-:Y:S01]  /*5b20*/  @P0 STG.E.U16 desc[UR36][R14.64], R56 ;  /* 0x000000380e000986 */ /* 0x000fe2000c101524 */
[----:B------:R-:W-:Y:S01]  /*5b30*/  PRMT R9, R57, 0x7610, R9 ;  /* 0x0000761039097816 */ /* 0x000fe20000000009 */
[----:B------:R-:W-:Y:S01]  /*5b40*/  FMUL R63, R63, R88 ;  /* 0x000000583f3f7220 */ /* 0x000fe20000400000 */
[----:B------:R-:W-:Y:S01]  /*5b50*/  IADD3 R8, P0, R7, R14, RZ ;  /* 0x0000000e07087210 */ /* 0x000fe20007f1e0ff */
[----:B------:R-:W-:Y:S01]  /*5b60*/  FMUL R62, R62, R88 ;  /* 0x000000583e3e7220 */ /* 0x000fe20000400000 */
[----:B------:R-:W-:Y:S01]  /*5b70*/  F2FP.F16.F32.PACK_AB R58, RZ, R58 ;  /* 0x0000003aff3a723e */ /* 0x000fe200000000ff */
[--C-:B------:R-:W-:Y:S01]  /*5b80*/  @P1 IMAD.MOV.U32 R10, RZ, RZ, R14.reuse ;  /* 0x000000ffff0a1224 */ /* 0x100fe200078e000e */
[----:B------:R-:W-:Y:S01]  /*5b90*/  SHF.L.U64.HI R57, R12, 0x8, R13 ;  /* 0x000000080c397819 */ /* 0x000fe2000001020d */
[--C-:B------:R-:W-:Y:S01]  /*5ba0*/  @P1 IMAD.MOV.U32 R11, RZ, RZ, R15.reuse ;  /* 0x000000ffff0b1224 */ /* 0x100fe200078e000f */
[----:B------:R-:W-:Y:S01]  /*5bb0*/  ISETP.GT.AND P4, PT, R4, 0x8, PT ;  /* 0x000000080400780c */ /* 0x000fe20003f84270 */
[-C--:B------:R-:W-:Y:S01]  /*5bc0*/  FMUL R64, R64, R88.reuse ;  /* 0x0000005840407220 */ /* 0x080fe20000400000 */
[----:B------:R-:W-:Y:S01]  /*5bd0*/  F2FP.F16.F32.PACK_AB R59, RZ, R59 ;  /* 0x0000003bff3b723e */ /* 0x000fe200000000ff */
[----:B------:R-:W-:Y:S01]  /*5be0*/  FMUL R65, R65, R88 ;  /* 0x0000005841417220 */ /* 0x000fe20000400000 */
[----:B------:R0:W-:Y:S01]  /*5bf0*/  @P1 STG.E.U16 desc[UR36][R10.64+0x2], R9 ;  /* 0x000002090a001986 */ /* 0x0001e2000c101524 */
[----:B------:R-:W-:Y:S01]  /*5c00*/  F2FP.F16.F32.PACK_AB R60, RZ, R60 ;  /* 0x0000003cff3c723e */ /* 0x000fe200000000ff */
[-C--:B------:R-:W-:Y:S01]  /*5c10*/  FMUL R66, R66, R88.reuse ;  /* 0x0000005842427220 */ /* 0x080fe20000400000 */
[----:B------:R-:W-:Y:S01]  /*5c20*/  F2FP.F16.F32.PACK_AB R61, RZ, R61 ;  /* 0x0000003dff3d723e */ /* 0x000fe200000000ff */
[-C--:B------:R-:W-:Y:S01]  /*5c30*/  FMUL R67, R67, R88.reuse ;  /* 0x0000005843437220 */ /* 0x080fe20000400000 */
[----:B------:R-:W-:Y:S01]  /*5c40*/  F2FP.F16.F32.PACK_AB R63, RZ, R63 ;  /* 0x0000003fff3f723e */ /* 0x000fe200000000ff */
[----:B------:R-:W-:Y:S01]  /*5c50*/  FMUL R68, R68, R88 ;  /* 0x0000005844447220 */ /* 0x000fe20000400000 */
[----:B------:R-:W-:Y:S01]  /*5c60*/  F2FP.F16.F32.PACK_AB R62, RZ, R62 ;  /* 0x0000003eff3e723e */ /* 0x000fe200000000ff */
[----:B------:R-:W-:Y:S01]  /*5c70*/  FMUL R69, R69, R88 ;  /* 0x0000005845457220 */ /* 0x000fe20000400000 */
[----:B------:R-:W-:Y:S01]  /*5c80*/  F2FP.F16.F32.PACK_AB R64, RZ, R64 ;  /* 0x00000040ff40723e */ /* 0x000fe200000000ff */
[-C--:B------:R-:W-:Y:S01]  /*5c90*/  FMUL R70, R70, R88.reuse ;  /* 0x0000005846467220 */ /* 0x080fe20000400000 */
[----:B------:R-:W-:Y:S01]  /*5ca0*/  F2FP.F16.F32.PACK_AB R65, RZ, R65 ;  /* 0x00000041ff41723e */ /* 0x000fe200000000ff */
[----:B0-----:R-:W-:Y:S01]  /*5cb0*/  IMAD.X R9, R5, 0x1, R15, P0 ;  /* 0x0000000105097824 */ /* 0x001fe200000e060f */
[----:B------:R-:W-:Y:S01]  /*5cc0*/  ISETP.GT.AND P0, PT, R3, 0x8, P3 ;  /* 0x000000080300780c */ /* 0x000fe20001f04270 */
[-C--:B------:R-:W-:Y:S01]  /*5cd0*/  FMUL R71, R71, R88.reuse ;  /* 0x0000005847477220 */ /* 0x080fe20000400000 */
[----:B------:R-:W-:Y:S01]  /*5ce0*/  ISETP.GT.AND P3, PT, R4, 0x9, PT ;  /* 0x000000090400780c */ /* 0x000fe20003f64270 */
[----:B------:R-:W-:Y:S01]  /*5cf0*/  FMUL R72, R72, R88 ;  /* 0x0000005848487220 */ /* 0x000fe20000400000 */
[----:B------:R-:W-:Y:S01]  /*5d00*/  @P2 STG.E.U16 desc[UR36][R8.64], R58 ;  /* 0x0000003a08002986 */ /* 0x000fe2000c101524 */
[----:B------:R-:W-:Y:S01]  /*5d10*/  IADD3 R6, P1, P2, R89, R14, R7 ;  /* 0x0000000e59067210 */ /* 0x000fe20007a3e007 */
[----:B------:R-:W-:Y:S01]  /*5d20*/  FMUL R73, R73, R88 ;  /* 0x0000005849497220 */ /* 0x000fe20000400000 */
[----:B------:R-:W-:Y:S01]  /*5d30*/  F2FP.F16.F32.PACK_AB R66, RZ, R66 ;  /* 0x00000042ff42723e */ /* 0x000fe200000000ff */
[-C--:B------:R-:W-:Y:S01]  /*5d40*/  FMUL R74, R74, R88.reuse ;  /* 0x000000584a4a7220 */ /* 0x080fe20000400000 */
[----:B------:R-:W-:Y:S01]  /*5d50*/  IADD3.X R7, R57, R15, R5, P1, P2 ;  /* 0x0000000f39077210 */ /* 0x000fe20000fe4405 */
[-C--:B------:R-:W-:Y:S01]  /*5d60*/  FMUL R75, R75, R88.reuse ;  /* 0x000000584b4b7220 */ /* 0x080fe20000400000 */
[C---:B------:R-:W-:Y:S01]  /*5d70*/  ISETP.GT.AND P1, PT, R3.reuse, RZ, P4 ;  /* 0x000000ff0300720c */ /* 0x040fe20002724270 */
[-C--:B------:R-:W-:Y:S01]  /*5d80*/  FMUL R76, R76, R88.reuse ;  /* 0x000000584c4c7220 */ /* 0x080fe20000400000 */
[----:B------:R-:W-:Y:S01]  /*5d90*/  @P0 STG.E.U16 desc[UR36][R8.64+0x2], R59 ;  /* 0x0000023b08000986 */ /* 0x000fe2000c101524 */
[----:B------:R-:W-:Y:S01]  /*5da0*/  ISETP.GT.AND P0, PT, R3, RZ, P3 ;  /* 0x000000ff0300720c */ /* 0x000fe20001f04270 */
[-C--:B------:R-:W-:Y:S01]  /*5db0*/  FMUL R77, R77, R88.reuse ;  /* 0x000000584d4d7220 */ /* 0x080fe20000400000 */
[----:B------:R-:W-:Y:S01]  /*5dc0*/  ISETP.GT.AND P2, PT, R4, 0x11, PT ;  /* 0x000000110400780c */ /* 0x000fe20003f44270 */
[-C--:B------:R-:W-:Y:S01]  /*5dd0*/  FMUL R78, R78, R88.reuse ;  /* 0x000000584e4e7220 */ /* 0x080fe20000400000 */
[----:B------:R-:W-:Y:S01]  /*5de0*/  F2FP.F16.F32.PACK_AB R67, RZ, R67 ;  /* 0x00000043ff43723e */ /* 0x000fe200000000ff */
[----:B------:R-:W-:Y:S01]  /*5df0*/  FMUL R79, R79, R88 ;  /* 0x000000584f4f7220 */ /* 0x000fe20000400000 */
[----:B------:R-:W-:Y:S01]  /*5e00*/  F2FP.F16.F32.PACK_AB R68, RZ, R68 ;  /* 0x00000044ff44723e */ /* 0x000fe200000000ff */
[-C--:B------:R-:W-:Y:S01]  /*5e10*/  FMUL R80, R80, R88.reuse ;  /* 0x0000005850507220 */ /* 0x080fe20000400000 */
[----:B------:R-:W-:Y:S01]  /*5e20*/  F2FP.F16.F32.PACK_AB R69, RZ, R69 ;  /* 0x00000045ff45723e */ /* 0x000fe200000000ff */
[----:B------:R-:W-:Y:S01]  /*5e30*/  FMUL R81, R81, R88 ;  /* 0x0000005851517220 */ /* 0x000fe20000400000 */
[--C-:B------:R-:W-:Y:S01]  /*5e40*/  @P1 IMAD.MOV.U32 R10, RZ, RZ, R14.reuse ;  /* 0x000000ffff0a1224 */ /* 0x100fe200078e000e */
[----:B------:R-:W-:Y:S01]  /*5e50*/  F2FP.F16.F32.PACK_AB R70, RZ, R70 ;  /* 0x00000046ff46723e */ /* 0x000fe200000000ff */
[--C-:B------:R-:W-:Y:S01]  /*5e60*/  @P1 IMAD.MOV.U32 R11, RZ, RZ, R15.reuse ;  /* 0x000000ffff0b1224 */ /* 0x100fe200078e000f */
[----:B------:R-:W-:Y:S01]  /*5e70*/  F2FP.F16.F32.PACK_AB R71, RZ, R71 ;  /* 0x00000047ff47723e */ /* 0x000fe200000000ff */
[----:B------:R-:W-:Y:S01]  /*5e80*/  FMUL R82, R82, R88 ;  /* 0x0000005852527220 */ /* 0x000fe20000400000 */
[----:B------:R-:W-:Y:S01]  /*5e90*/  F2FP.F16.F32.PACK_AB R72, RZ, R72 ;  /* 0x00000048ff48723e */ /* 0x000fe200000000ff */
[-C--:B------:R-:W-:Y:S01]  /*5ea0*/  FMUL R83, R83, R88.reuse ;  /* 0x0000005853537220 */ /* 0x080fe20000400000 */
[----:B------:R0:W-:Y:S01]  /*5eb0*/  @P1 STG.E.U16 desc[UR36][R10.64+0x10], R60 ;  /* 0x0000103c0a001986 */ /* 0x0001e2000c101524 */
[----:B------:R-:W-:Y:S01]  /*5ec0*/  ISETP.GT.AND P1, PT, R3, 0x8, P4 ;  /* 0x000000080300780c */ /* 0x000fe20002724270 */
[-C--:B------:R-:W-:Y:S01]  /*5ed0*/  FMUL R84, R84, R88.reuse ;  /* 0x0000005854547220 */ /* 0x080fe20000400000 */
[----:B------:R-:W-:Y:S01]  /*5ee0*/  F2FP.F16.F32.PACK_AB R73, RZ, R73 ;  /* 0x00000049ff49723e */ /* 0x000fe200000000ff */
[----:B------:R-:W-:Y:S01]  /*5ef0*/  FMUL R85, R85, R88 ;  /* 0x0000005855557220 */ /* 0x000fe20000400000 */
[----:B------:R-:W-:Y:S01]  /*5f00*/  F2FP.F16.F32.PACK_AB R74, RZ, R74 ;  /* 0x0000004aff4a723e */ /* 0x000fe200000000ff */
[-C--:B------:R-:W-:Y:S01]  /*5f10*/  FMUL R86, R86, R88.reuse ;  /* 0x0000005856567220 */ /* 0x080fe20000400000 */
[----:B------:R-:W-:Y:S01]  /*5f20*/  F2FP.F16.F32.PACK_AB R75, RZ, R75 ;  /* 0x0000004bff4b723e */ /* 0x000fe200000000ff */
[-C--:B------:R-:W-:Y:S01]  /*5f30*/  FMUL R87, R87, R88.reuse ;  /* 0x0000005857577220 */ /* 0x080fe20000400000 */
[----:B------:R-:W-:Y:S01]  /*5f40*/  ISETP.GT.AND P5, PT, R4, 0x28, PT ;  /* 0x000000280400780c */ /* 0x000fe20003fa4270 */
[----:B------:R-:W-:Y:S01]  /*5f50*/  FMUL R24, R24, R88 ;  /* 0x0000005818187220 */ /* 0x000fe20000400000 */
[----:B------:R-:W-:Y:S01]  /*5f60*/  F2FP.F16.F32.PACK_AB R76, RZ, R76 ;  /* 0x0000004cff4c723e */ /* 0x000fe200000000ff */
[--C-:B0-----:R-:W-:Y:S01]  /*5f70*/  @P0 IMAD.MOV.U32 R10, RZ, RZ, R14.reuse ;  /* 0x000000ffff0a0224 */ /* 0x101fe200078e000e */
[----:B------:R-:W-:Y:S01]  /*5f80*/  ISETP.GT.AND P4, PT, R4, 0x29, PT ;  /* 0x000000290400780c */ /* 0x000fe20003f84270 */
        /* <DEDUP_REMOVED lines=8> */
[C---:B------:R-:W-:Y:S01]  /*6010*/  ISETP.GT.AND P3, PT, R4.reuse, 0x10, PT ;  /* 0x000000100400780c */ /* 0x040fe20003f64270 */
[----:B------:R-:W-:Y:S01]  /*6020*/  @P1 STG.E.U16 desc[UR36][R8.64+0x10], R62 ;  /* 0x0000103e08001986 */ /* 0x000fe2000c101524 */
        /* <DEDUP_REMOVED lines=8> */
[----:B------:R-:W-:Y:S01]  /*60b0*/  F2FP.F16.F32.PACK_AB R82, RZ, R82 ;  /* 0x00000052ff52723e */ /* 0x000fe200000000ff */
[----:B------:R-:W-:Y:S01]  /*60c0*/  @P0 STG.E.U16 desc[UR36][R8.64+0x12], R63 ;  /* 0x0000123f08000986 */ /* 0x000fe2000c101524 */
[----:B------:R-:W-:Y:S01]  /*60d0*/  ISETP.GT.AND P0, PT, R3, RZ, P3 ;  /* 0x000000ff0300720c */ /* 0x000fe20001f04270 */
[-C--:B------:R-:W-:Y:S01]  /*60e0*/  FMUL R32, R32, R88.reuse ;  /* 0x0000005820207220 */ /* 0x080fe20000400000 */
[----:B------:R-:W-:Y:S01]  /*60f0*/  F2FP.F16.F32.PACK_AB R83, RZ, R83 ;  /* 0x00000053ff53723e */ /* 0x000fe200000000ff */
[----:B------:R-:W-:Y:S01]  /*6100*/  FMUL R33, R33, R88 ;  /* 0x0000005821217220 */ /* 0x000fe20000400000 */
[----:B------:R-:W-:Y:S01]  /*6110*/  F2FP.F16.F32.PACK_AB R84, RZ, R84 ;  /* 0x00000054ff54723e */ /* 0x000fe200000000ff */
[-C--:B------:R-:W-:Y:S01]  /*6120*/  FMUL R34, R34, R88.reuse ;  /* 0x0000005822227220 */ /* 0x080fe20000400000 */
[----:B------:R-:W-:Y:S01]  /*6130*/  P2R R5, PR, RZ, 0x20 ;  /* 0x00000020ff057803 */ /* 0x000fe20000000000 */
[-C--:B------:R-:W-:Y:S01]  /*6140*/  FMUL R35, R35, R88.reuse ;  /* 0x0000005823237220 */ /* 0x080fe20000400000 */
[----:B------:R-:W-:Y:S01]  /*6150*/  F2FP.F16.F32.PACK_AB R85, RZ, R85 ;  /* 0x00000055ff55723e */ /* 0x000fe200000000ff */
[----:B------:R-:W-:Y:S01]  /*6160*/  FMUL R36, R36, R88 ;  /* 0x0000005824247220 */ /* 0x000fe20000400000 */
[----:B------:R-:W-:Y:S01]  /*6170*/  F2FP.F16.F32.PACK_AB R86, RZ, R86 ;  /* 0x00000056ff56723e */ /* 0x000fe200000000ff */
[----:B------:R-:W-:Y:S01]  /*6180*/  FMUL R37, R37, R88 ;  /* 0x0000005825257220 */ /* 0x000fe20000400000 */
[----:B------:R-:W-:Y:S01]  /*6190*/  F2FP.F16.F32.PACK_AB R87, RZ, R87 ;  /* 0x00000057ff57723e */ /* 0x000fe200000000ff */
[--C-:B0-----:R-:W-:Y:S01]  /*61a0*/  @P0 IMAD.MOV.U32 R10, RZ, RZ, R14.reuse ;  /* 0x000000ffff0a0224 */ /* 0x101fe200078e000e */
[----:B------:R-:W-:Y:S01]  /*61b0*/  F2FP.F16.F32.PACK_AB R24, RZ, R24 ;  /* 0x00000018ff18723e */ /* 0x000fe200000000ff */
[--C-:B------:R-:W-:Y:S01]  /*61c0*/  @P0 IMAD.MOV.U32 R11, RZ, RZ, R15.reuse ;  /* 0x000000ffff0b0224 */ /* 0x100fe200078e000f */
[----:B------:R-:W-:Y:S01]  /*61d0*/  F2FP.F16.F32.PACK_AB R25, RZ, R25 ;  /* 0x00000019ff19723e */ /* 0x000fe200000000ff */
[----:B------:R-:W-:Y:S01]  /*61e0*/  FMUL R38, R38, R88 ;  /* 0x0000005826267220 */ /* 0x000fe20000400000 */
[----:B------:R-:W-:Y:S01]  /*61f0*/  F2FP.F16.F32.PACK_AB R26, RZ, R26 ;  /* 0x0000001aff1a723e */ /* 0x000fe200000000ff */
[-C--:B------:R-:W-:Y:S01]  /*6200*/  FMUL R39, R39, R88.reuse ;  /* 0x0000005827277220 */ /* 0x080fe20000400000 */
[----:B------:R0:W-:Y:S01]  /*6210*/  @P0 STG.E.U16 desc[UR36][R10.64+0x20], R64 ;  /* 0x000020400a000986 */ /* 0x0001e2000c101524 */
[----:B------:R-:W-:Y:S01]  /*6220*/  ISETP.GT.AND P0, PT, R3, RZ, P2 ;  /* 0x000000ff0300720c */ /* 0x000fe20001704270 */
        /* <DEDUP_REMOVED lines=12> */
[----:B0-----:R-:W-:Y:S01]  /*62f0*/  @P0 IMAD.MOV.U32 R10, RZ, RZ, R14 ;  /* 0x000000ffff0a0224 */ /* 0x001fe200078e000e */
[----:B------:R-:W-:Y:S01]  /*6300*/  F2FP.F16.F32.PACK_AB R33, RZ, R33 ;  /* 0x00000021ff21723e */ /* 0x000fe200000000ff */
[----:B------:R-:W-:Y:S01]  /*6310*/  @P0 IMAD.MOV.U32 R11, RZ, RZ, R15 ;  /* 0x000000ffff0b0224 */ /* 0x000fe200078e000f */
[----:B------:R-:W-:Y:S01]  /*6320*/  F2FP.F16.F32.PACK_AB R34, RZ, R34 ;  /* 0x00000022ff22723e */ /* 0x000fe200000000ff */
[-C--:B------:R-:W-:Y:S01]  /*6330*/  FMUL R46, R46, R88.reuse ;  /* 0x000000582e2e7220 */ /* 0x080fe20000400000 */
[----:B------:R-:W-:Y:S01]  /*6340*/  F2FP.F16.F32.PACK_AB R35, RZ, R35 ;  /* 0x00000023ff23723e */ /* 0x000fe200000000ff */
[-C--:B------:R-:W-:Y:S01]  /*6350*/  FMUL R47, R47, R88.reuse ;  /* 0x000000582f2f7220 */ /* 0x080fe20000400000 */
[----:B------:R0:W-:Y:S01]  /*6360*/  @P0 STG.E.U16 desc[UR36][R10.64+0x22], R65 ;  /* 0x000022410a000986 */ /* 0x0001e2000c101524 */
[----:B------:R-:W-:Y:S01]  /*6370*/  ISETP.GT.AND P0, PT, R3, 0x8, P3 ;  /* 0x000000080300780c */ /* 0x000fe20001f04270 */
[-C--:B------:R-:W-:Y:S01]  /*6380*/  FMUL R48, R48, R88.reuse ;  /* 0x0000005830307220 */ /* 0x080fe20000400000 */
[----:B------:R-:W-:Y:S01]  /*6390*/  ISETP.GT.AND P3, PT, R4, 0x30, PT ;  /* 0x000000300400780c */ /* 0x000fe20003f64270 */
        /* <DEDUP_REMOVED lines=11> */
[----:B------:R-:W-:Y:S01]  /*6450*/  ISETP.GT.AND P0, PT, R3, 0x8, P2 ;  /* 0x000000080300780c */ /* 0x000fe20001704270 */
[-C--:B------:R-:W-:Y:S01]  /*6460*/  FMUL R54, R54, R88.reuse ;  /* 0x0000005836367220 */ /* 0x080fe20000400000 */
[----:B------:R-:W-:Y:S01]  /*6470*/  ISETP.GT.AND P2, PT, R4, 0x18, PT ;  /* 0x000000180400780c */ /* 0x000fe20003f44270 */
[----:B------:R-:W-:Y:S01]  /*6480*/  FMUL R55, R55, R88 ;  /* 0x0000005837377220 */ /* 0x000fe20000400000 */
[----:B------:R-:W-:-:S02]  /*6490*/  F2FP.F16.F32.PACK_AB R41, RZ, R41 ;  /* 0x00000029ff29723e */ /* 0x000fc400000000ff */
[----:B------:R-:W-:Y:S02]  /*64a0*/  F2FP.F16.F32.PACK_AB R42, RZ, R42 ;  /* 0x0000002aff2a723e */ /* 0x000fe400000000ff */
[----:B------:R-:W-:Y:S02]  /*64b0*/  F2FP.F16.F32.PACK_AB R43, RZ, R43 ;  /* 0x0000002bff2b723e */ /* 0x000fe400000000ff */
[----:B------:R-:W-:Y:S02]  /*64c0*/  F2FP.F16.F32.PACK_AB R44, RZ, R44 ;  /* 0x0000002cff2c723e */ /* 0x000fe400000000ff */
[----:B------:R-:W-:Y:S01]  /*64d0*/  F2FP.F16.F32.PACK_AB R45, RZ, R45 ;  /* 0x0000002dff2d723e */ /* 0x000fe200000000ff */
[----:B------:R-:W-:Y:S01]  /*64e0*/  @P0 STG.E.U16 desc[UR36][R8.64+0x22], R67 ;  /* 0x0000224308000986 */ /* 0x000fe2000c101524 */
[----:B------:R-:W-:Y:S02]  /*64f0*/  ISETP.GT.AND P0, PT, R3, RZ, P2 ;  /* 0x000000ff0300720c */ /* 0x000fe40001704270 */
[----:B------:R-:W-:-:S02]  /*6500*/  F2FP.F16.F32.PACK_AB R46, RZ, R46 ;  /* 0x0000002eff2e723e */ /* 0x000fc400000000ff */
[----:B------:R-:W-:Y:S02]  /*6510*/  F2FP.F16.F32.PACK_AB R47, RZ, R47 ;  /* 0x0000002fff2f723e */ /* 0x000fe400000000ff */
[----:B------:R-:W-:Y:S02]  /*6520*/  F2FP.F16.F32.PACK_AB R48, RZ, R48 ;  /* 0x00000030ff30723e */ /* 0x000fe400000000ff */
[----:B------:R-:W-:Y:S02]  /*6530*/  F2FP.F16.F32.PACK_AB R49, RZ, R49 ;  /* 0x00000031ff31723e */ /* 0x000fe400000000ff */
[----:B------:R-:W-:Y:S02]  /*6540*/  F2FP.F16.F32.PACK_AB R50, RZ, R50 ;  /* 0x00000032ff32723e */ /* 0x000fe400000000ff */
[----:B------:R-:W-:Y:S01]  /*6550*/  F2FP.F16.F32.PACK_AB R51, RZ, R51 ;  /* 0x00000033ff33723e */ /* 0x000fe200000000ff */
[----:B0-----:R-:W-:Y:S01]  /*6560*/  @P0 IMAD.MOV.U32 R10, RZ, RZ, R14 ;  /* 0x000000ffff0a0224 */ /* 0x001fe200078e000e */
[----:B------:R-:W-:Y:S01]  /*6570*/  F2FP.F16.F32.PACK_AB R52, RZ, R52 ;  /* 0x00000034ff34723e */ /* 0x000fe200000000ff */
[----:B------:R-:W-:Y:S01]  /*6580*/  @P0 IMAD.MOV.U32 R11, RZ, RZ, R15 ;  /* 0x000000ffff0b0224 */ /* 0x000fe200078e000f */
[----:B------:R-:W-:-:S02]  /*6590*/  F2FP.F16.F32.PACK_AB R53, RZ, R53 ;  /* 0x00000035ff35723e */ /* 0x000fc400000000ff */
[----:B------:R-:W-:Y:S02]  /*65a0*/  F2FP.F16.F32.PACK_AB R54, RZ, R54 ;  /* 0x00000036ff36723e */ /* 0x000fe400000000ff */
[----:B------:R0:W-:Y:S01]  /*65b0*/  @P0 STG.E.U16 desc[UR36][R10.64+0x30], R68 ;  /* 0x000030440a000986 */ /* 0x0001e2000c101524 */
[----:B------:R-:W-:Y:S02]  /*65c0*/  ISETP.GT.AND P0, PT, R3, RZ, P1 ;  /* 0x000000ff0300720c */ /* 0x000fe40000f04270 */
[----:B------:R-:W-:-:S11]  /*65d0*/  F2FP.F16.F32.PACK_AB R55, RZ, R55 ;  /* 0x00000037ff37723e */ /* 0x000fd600000000ff */
[----:B0-----:R-:W-:Y:S02]  /*65e0*/  @P0 IMAD.MOV.U32 R10, RZ, RZ, R14 ;  /* 0x000000ffff0a0224 */ /* 0x001fe400078e000e */
[----:B------:R-:W-:-:S05]  /*65f0*/  @P0 IMAD.MOV.U32 R11, RZ, RZ, R15 ;  /* 0x000000ffff0b0224 */ /* 0x000fca00078e000f */
[----:B------:R0:W-:Y:S01]  /*6600*/  @P0 STG.E.U16 desc[UR36][R10.64+0x32], R69 ;  /* 0x000032450a000986 */ /* 0x0001e2000c101524 */
[----:B------:R-:W-:Y:S02]  /*6610*/  ISETP.GT.AND P0, PT, R3, 0x8, P2 ;  /* 0x000000080300780c */ /* 0x000fe40001704270 */
[----:B------:R-:W-:-:S11]  /*6620*/  ISETP.GT.AND P2, PT, R4, 0x20, PT ;  /* 0x000000200400780c */ /* 0x000fd60003f44270 */
[----:B------:R-:W-:Y:S01]  /*6630*/  @P0 STG.E.U16 desc[UR36][R8.64+0x30], R70 ;  /* 0x0000304608000986 */ /* 0x000fe2000c101524 */
[----:B------:R-:W-:Y:S02]  /*6640*/  ISETP.GT.AND P0, PT, R3, 0x8, P1 ;  /* 0x000000080300780c */ /* 0x000fe40000f04270 */
[----:B------:R-:W-:-:S11]  /*6650*/  ISETP.GT.AND P1, PT, R4, 0x21, PT ;  /* 0x000000210400780c */ /* 0x000fd60003f24270 */
[----:B------:R-:W-:Y:S01]  /*6660*/  @P0 STG.E.U16 desc[UR36][R8.64+0x32], R71 ;  /* 0x0000324708000986 */ /* 0x000fe2000c101524 */
[----:B------:R-:W-:-:S13]  /*6670*/  ISETP.GT.AND P0, PT, R3, RZ, P2 ;  /* 0x000000ff0300720c */ /* 0x000fda0001704270 */
[----:B0-----:R-:W-:Y:S02]  /*6680*/  @P0 IMAD.MOV.U32 R10, RZ, RZ, R14 ;  /* 0x000000ffff0a0224 */ /* 0x001fe400078e000e */
[----:B------:R-:W-:-:S05]  /*6690*/  @P0 IMAD.MOV.U32 R11, RZ, RZ, R15 ;  /* 0x000000ffff0b0224 */ /* 0x000fca00078e000f */
[----:B------:R0:W-:Y:S01]  /*66a0*/  @P0 STG.E.U16 desc[UR36][R10.64+0x40], R72 ;  /* 0x000040480a000986 */ /* 0x0001e2000c101524 */
[----:B------:R-:W-:-:S13]  /*66b0*/  ISETP.GT.AND P0, PT, R3, RZ, P1 ;  /* 0x000000ff0300720c */ /* 0x000fda0000f04270 */
[----:B0-----:R-:W-:Y:S02]  /*66c0*/  @P0 IMAD.MOV.U32 R10, RZ, RZ, R14 ;  /* 0x000000ffff0a0224 */ /* 0x001fe400078e000e */
[----:B------:R-:W-:-:S05]  /*66d0*/  @P0 IMAD.MOV.U32 R11, RZ, RZ, R15 ;  /* 0x000000ffff0b0224 */ /* 0x000fca00078e000f */
[----:B------:R0:W-:Y:S01]  /*66e0*/  @P0 STG.E.U16 desc[UR36][R10.64+0x42], R73 ;  /* 0x000042490a000986 */ /* 0x0001e2000c101524 */
[----:B------:R-:W-:Y:S02]  /*66f0*/  ISETP.GT.AND P0, PT, R3, 0x8, P2 ;  /* 0x000000080300780c */ /* 0x000fe40001704270 */
[----:B------:R-:W-:-:S11]  /*6700*/  ISETP.GT.AND P2, PT, R4, 0x38, PT ;  /* 0x000000380400780c */ /* 0x000fd60003f44270 */
[----:B------:R-:W-:Y:S01]  /*6710*/  @P0 STG.E.U16 desc[UR36][R8.64+0x40], R74 ;  /* 0x0000404a08000986 */ /* 0x000fe2000c101524 */
[----:B------:R-:W-:-:S13]  /*6720*/  ISETP.GT.AND P0, PT, R3, 0x8, P1 ;  /* 0x000000080300780c */ /* 0x000fda0000f04270 */
        /* <DEDUP_REMOVED lines=9> */
[----:B------:R-:W-:-:S13]  /*67c0*/  ISETP.GT.AND P0, PT, R3, 0x8, P5 ;  /* 0x000000080300780c */ /* 0x000fda0002f04270 */
[----:B------:R-:W-:Y:S01]  /*67d0*/  @P0 STG.E.U16 desc[UR36][R8.64+0x50], R78 ;  /* 0x0000504e08000986 */ /* 0x000fe2000c101524 */
[----:B------:R-:W-:-:S13]  /*67e0*/  ISETP.GT.AND P0, PT, R3, 0x8, P4 ;  /* 0x000000080300780c */ /* 0x000fda0002704270 */
[----:B------:R-:W-:Y:S01]  /*67f0*/  @P0 STG.E.U16 desc[UR36][R8.64+0x52], R79 ;  /* 0x0000524f08000986 */ /* 0x000fe2000c101524 */
[----:B------:R-:W-:-:S13]  /*6800*/  ISETP.GT.AND P0, PT, R3, RZ, P3 ;  /* 0x000000ff0300720c */ /* 0x000fda0001f04270 */
[----:B0-----:R-:W-:Y:S02]  /*6810*/  @P0 IMAD.MOV.U32 R10, RZ, RZ, R14 ;  /* 0x000000ffff0a0224 */ /* 0x001fe400078e000e */
[----:B------:R-:W-:-:S05]  /*6820*/  @P0 IMAD.MOV.U32 R11, RZ, RZ, R15 ;  /* 0x000000ffff0b0224 */ /* 0x000fca00078e000f */
[----:B------:R0:W-:Y:S01]  /*6830*/  @P0 STG.E.U16 desc[UR36][R10.64+0x60], R80 ;  /* 0x000060500a000986 */ /* 0x0001e2000c101524 */
[----:B------:R-:W-:-:S04]  /*6840*/  ISETP.GT.AND P0, PT, R4, 0x31, PT ;  /* 0x000000310400780c */ /* 0x000fc80003f04270 */
        /* <DEDUP_REMOVED lines=8> */
[----:B------:R-:W-:-:S05]  /*68d0*/  IADD3 R12, P1, R89, R8, RZ ;  /* 0x00000008590c7210 */ /* 0x000fca0007f3e0ff */
[----:B------:R-:W-:Y:S01]  /*68e0*/  IMAD.X R13, R57, 0x1, R9, P1 ;  /* 0x00000001390d7824 */ /* 0x000fe200008e0609 */
[----:B------:R-:W-:-:S13]  /*68f0*/  ISETP.GT.AND P1, PT, R3, RZ, P2 ;  /* 0x000000ff0300720c */ /* 0x000fda0001724270 */
[----:B------:R-:W-:Y:S01]  /*6900*/  @P1 STG.E.U16 desc[UR36][R14.64+0x70], R84 ;  /* 0x000070540e001986 */ /* 0x000fe2000c101524 */
[----:B------:R-:W-:-:S05]  /*6910*/  IADD3 R20, P1, R89, R8, RZ ;  /* 0x0000000859147210 */ /* 0x000fca0007f3e0ff */
[----:B------:R-:W-:Y:S01]  /*6920*/  IMAD.X R21, R57, 0x1, R9, P1 ;  /* 0x0000000139157824 */ /* 0x000fe200008e0609 */
[----:B0-----:R-:W-:-:S05]  /*6930*/  IADD3 R10, P1, R89, R14, RZ ;  /* 0x0000000e590a7210 */ /* 0x001fca0007f3e0ff */
[----:B------:R-:W-:Y:S01]  /*6940*/  IMAD.X R11, R57, 0x1, R15, P1 ;  /* 0x00000001390b7824 */ /* 0x000fe200008e060f */
[----:B------:R-:W-:-:S04]  /*6950*/  ISETP.GT.AND P1, PT, R4, 0x39, PT ;  /* 0x000000390400780c */ /* 0x000fc80003f24270 */
[----:B------:R-:W-:-:S13]  /*6960*/  ISETP.GT.AND P5, PT, R3, RZ, P1 ;  /* 0x000000ff0300720c */ /* 0x000fda0000fa4270 */
[----:B------:R-:W-:Y:S01]  /*6970*/  @P5 STG.E.U16 desc[UR36][R14.64+0x72], R85 ;  /* 0x000072550e005986 */ /* 0x000fe2000c101524 */
[----:B------:R-:W-:-:S13]  /*6980*/  ISETP.GT.AND P5, PT, R3, 0x8, P2 ;  /* 0x000000080300780c */ /* 0x000fda00017a4270 */
[----:B------:R-:W-:Y:S01]  /*6990*/  @P5 STG.E.U16 desc[UR36][R8.64+0x70], R86 ;  /* 0x0000705608005986 */ /* 0x000fe2000c101524 */
[----:B------:R-:W-:-:S13]  /*69a0*/  ISETP.GT.AND P5, PT, R3, 0x8, P1 ;  /* 0x000000080300780c */ /* 0x000fda0000fa4270 */
[----:B------:R0:W-:Y:S01]  /*69b0*/  @P5 STG.E.U16 desc[UR36][R8.64+0x72], R87 ;  /* 0x0000725708005986 */ /* 0x0001e2000c101524 */
[C---:B------:R-:W-:Y:S02]  /*69c0*/  ISETP.GT.AND P5, PT, R3.reuse, 0x80, P6 ;  /* 0x000000800300780c */ /* 0x040fe400037a4270 */
[----:B------:R-:W-:-:S11]  /*69d0*/  ISETP.GT.AND P6, PT, R3, 0x88, P6 ;  /* 0x000000880300780c */ /* 0x000fd600037c4270 */
[----:B------:R-:W-:Y:S01]  /*69e0*/  @P5 STG.E.U16 desc[UR36][R10.64], R24 ;  /* 0x000000180a005986 */ /* 0x000fe2000c101524 */
[----:B------:R-:W-:-:S04]  /*69f0*/  ISETP.GT.AND P5, PT, R4, 0x1, PT ;  /* 0x000000010400780c */ /* 0x000fc80003fa4270 */
[----:B------:R-:W-:-:S13]  /*6a00*/  ISETP.GT.AND P5, PT, R3, 0x80, P5 ;  /* 0x000000800300780c */ /* 0x000fda0002fa4270 */
[----:B0-----:R-:W-:Y:S02]  /*6a10*/  @P5 IMAD.MOV.U32 R8, RZ, RZ, R10 ;  /* 0x000000ffff085224 */ /* 0x001fe400078e000a */
[----:B------:R-:W-:-:S05]  /*6a20*/  @P5 IMAD.MOV.U32 R9, RZ, RZ, R11 ;  /* 0x000000ffff095224 */ /* 0x000fca00078e000b */
[----:B------:R0:W-:Y:S01]  /*6a30*/  @P5 STG.E.U16 desc[UR36][R8.64+0x2], R25 ;  /* 0x0000021908005986 */ /* 0x0001e2000c101524 */
[----:B------:R-:W-:-:S03]  /*6a40*/  ISETP.NE.AND P5, PT, R5, RZ, PT ;  /* 0x000000ff0500720c */ /* 0x000fc60003fa5270 */
[----:B------:R-:W-:Y:S01]  /*6a50*/  @P6 STG.E.U16 desc[UR36][R12.64], R26 ;  /* 0x0000001a0c006986 */ /* 0x000fe2000c101524 */
[----:B------:R-:W-:-:S04]  /*6a60*/  ISETP.GT.AND P6, PT, R4, 0x1, PT ;  /* 0x000000010400780c */ /* 0x000fc80003fc4270 */
[----:B------:R-:W-:-:S13]  /*6a70*/  ISETP.GT.AND P6, PT, R3, 0x88, P6 ;  /* 0x000000880300780c */ /* 0x000fda00037c4270 */
[----:B------:R-:W-:Y:S01]  /*6a80*/  @P6 STG.E.U16 desc[UR36][R20.64+0x2], R27 ;  /* 0x0000021b14006986 */ /* 0x000fe2000c101524 */
[----:B------:R-:W-:-:S04]  /*6a90*/  ISETP.GT.AND P6, PT, R4, 0x8, PT ;  /* 0x000000080400780c */ /* 0x000fc80003fc4270 */
[----:B------:R-:W-:-:S13]  /*6aa0*/  ISETP.GT.AND P6, PT, R3, 0x80, P6 ;  /* 0x000000800300780c */ /* 0x000fda00037c4270 */
[----:B0-----:R-:W-:Y:S02]  /*6ab0*/  @P6 IMAD.MOV.U32 R8, RZ, RZ, R10 ;  /* 0x000000ffff086224 */ /* 0x001fe400078e000a */
[----:B------:R-:W-:-:S05]  /*6ac0*/  @P6 IMAD.MOV.U32 R9, RZ, RZ, R11 ;  /* 0x000000ffff096224 */ /* 0x000fca00078e000b */
[----:B------:R0:W-:Y:S01]  /*6ad0*/  @P6 STG.E.U16 desc[UR36][R8.64+0x10], R28 ;  /* 0x0000101c08006986 */ /* 0x0001e2000c101524 */
[----:B------:R-:W-:-:S04]  /*6ae0*/  ISETP.GT.AND P6, PT, R4, 0x9, PT ;  /* 0x000000090400780c */ /* 0x000fc80003fc4270 */
[----:B------:R-:W-:-:S13]  /*6af0*/  ISETP.GT.AND P6, PT, R3, 0x80, P6 ;  /* 0x000000800300780c */ /* 0x000fda00037c4270 */
[----:B0-----:R-:W-:Y:S02]  /*6b00*/  @P6 IMAD.MOV.U32 R8, RZ, RZ, R10 ;  /* 0x000000ffff086224 */ /* 0x001fe400078e000a */
[----:B------:R-:W-:-:S05]  /*6b10*/  @P6 IMAD.MOV.U32 R9, RZ, RZ, R11 ;  /* 0x000000ffff096224 */ /* 0x000fca00078e000b */
[----:B------:R0:W-:Y:S01]  /*6b20*/  @P6 STG.E.U16 desc[UR36][R8.64+0x12], R29 ;  /* 0x0000121d08006986 */ /* 0x0001e2000c101524 */
[----:B------:R-:W-:-:S04]  /*6b30*/  ISETP.GT.AND P6, PT, R4, 0x8, PT ;  /* 0x000000080400780c */ /* 0x000fc80003fc4270 */
[----:B------:R-:W-:-:S13]  /*6b40*/  ISETP.GT.AND P6, PT, R3, 0x88, P6 ;  /* 0x000000880300780c */ /* 0x000fda00037c4270 */
        /* <DEDUP_REMOVED lines=45> */
[----:B------:R-:W-:Y:S01]  /*6e20*/  @P6 STG.E.U16 desc[UR36][R8.64+0x42], R41 ;  /* 0x0000422908006986 */ /* 0x000fe2000c101524 */
[----:B------:R-:W-:-:S04]  /*6e30*/  ISETP.GT.AND P6, PT, R4, 0x20, PT ;  /* 0x000000200400780c */ /* 0x000fc80003fc4270 */
[----:B------:R-:W-:-:S13]  /*6e40*/  ISETP.GT.AND P6, PT, R3, 0x88, P6 ;  /* 0x000000880300780c */ /* 0x000fda00037c4270 */
[----:B------:R-:W-:Y:S01]  /*6e50*/  @P6 STG.E.U16 desc[UR36][R6.64+0x40], R42 ;  /* 0x0000402a06006986 */ /* 0x000fe2000c101524 */
[----:B------:R-:W-:-:S04]  /*6e60*/  ISETP.GT.AND P6, PT, R4, 0x21, PT ;  /* 0x000000210400780c */ /* 0x000fc80003fc4270 */
[----:B------:R-:W-:-:S13]  /*6e70*/  ISETP.GT.AND P6, PT, R3, 0x88, P6 ;  /* 0x000000880300780c */ /* 0x000fda00037c4270 */
[----:B------:R-:W-:Y:S02]  /*6e80*/  @P6 IMAD.MOV.U32 R4, RZ, RZ, R6 ;  /* 0x000000ffff046224 */ /* 0x000fe400078e0006 */
[----:B------:R-:W-:-:S05]  /*6e90*/  @P6 IMAD.MOV.U32 R5, RZ, RZ, R7 ;  /* 0x000000ffff056224 */ /* 0x000fca00078e0007 */
[----:B------:R0:W-:Y:S01]  /*6ea0*/  @P6 STG.E.U16 desc[UR36][R4.64+0x42], R43 ;  /* 0x0000422b04006986 */ /* 0x0001e2000c101524 */
[C---:B------:R-:W-:Y:S02]  /*6eb0*/  ISETP.GT.AND P6, PT, R3.reuse, 0x80, P5 ;  /* 0x000000800300780c */ /* 0x040fe40002fc4270 */
[----:B------:R-:W-:-:S11]  /*6ec0*/  ISETP.GT.AND P5, PT, R3, 0x88, P5 ;  /* 0x000000880300780c */ /* 0x000fd60002fa4270 */
[----:B0-----:R-:W-:Y:S02]  /*6ed0*/  @P6 IMAD.MOV.U32 R4, RZ, RZ, R10 ;  /* 0x000000ffff046224 */ /* 0x001fe400078e000a */
[----:B------:R-:W-:-:S05]  /*6ee0*/  @P6 IMAD.MOV.U32 R5, RZ, RZ, R11 ;  /* 0x000000ffff056224 */ /* 0x000fca00078e000b */
[----:B------:R0:W-:Y:S01]  /*6ef0*/  @P6 STG.E.U16 desc[UR36][R4.64+0x50], R44 ;  /* 0x0000502c04006986 */ /* 0x0001e2000c101524 */
[C---:B------:R-:W-:Y:S02]  /*6f00*/  ISETP.GT.AND P6, PT, R3.reuse, 0x80, P4 ;  /* 0x000000800300780c */ /* 0x040fe400027c4270 */
[----:B------:R-:W-:-:S11]  /*6f10*/  ISETP.GT.AND P4, PT, R3, 0x88, P4 ;  /* 0x000000880300780c */ /* 0x000fd60002784270 */
[----:B0-----:R-:W-:Y:S02]  /*6f20*/  @P6 IMAD.MOV.U32 R4, RZ, RZ, R10 ;  /* 0x000000ffff046224 */ /* 0x001fe400078e000a */
[----:B------:R-:W-:-:S05]  /*6f30*/  @P6 IMAD.MOV.U32 R5, RZ, RZ, R11 ;  /* 0x000000ffff056224 */ /* 0x000fca00078e000b */
[----:B------:R0:W-:Y:S02]  /*6f40*/  @P6 STG.E.U16 desc[UR36][R4.64+0x52], R45 ;  /* 0x0000522d04006986 */ /* 0x0001e4000c101524 */
[----:B0-----:R-:W-:Y:S02]  /*6f50*/  @P5 IMAD.MOV.U32 R4, RZ, RZ, R6 ;  /* 0x000000ffff045224 */ /* 0x001fe400078e0006 */
[----:B------:R-:W-:-:S05]  /*6f60*/  @P5 IMAD.MOV.U32 R5, RZ, RZ, R7 ;  /* 0x000000ffff055224 */ /* 0x000fca00078e0007 */
[----:B------:R0:W-:Y:S01]  /*6f70*/  @P5 STG.E.U16 desc[UR36][R4.64+0x50], R46 ;  /* 0x0000502e04005986 */ /* 0x0001e2000c101524 */
[C---:B------:R-:W-:Y:S02]  /*6f80*/  ISETP.GT.AND P5, PT, R3.reuse, 0x80, P3 ;  /* 0x000000800300780c */ /* 0x040fe40001fa4270 */
[----:B------:R-:W-:Y:S01]  /*6f90*/  ISETP.GT.AND P3, PT, R3, 0x88, P3 ;  /* 0x000000880300780c */ /* 0x000fe20001f64270 */
        /* <DEDUP_REMOVED lines=17> */
[----:B------:R0:W-:Y:S02]  /*70b0*/  @P3 STG.E.U16 desc[UR36][R4.64+0x60], R50 ;  /* 0x0000603204003986 */ /* 0x0001e4000c101524 */
[----:B0-----:R-:W-:Y:S02]  /*70c0*/  @P0 IMAD.MOV.U32 R4, RZ, RZ, R6 ;  /* 0x000000ffff040224 */ /* 0x001fe400078e0006 */
[----:B------:R-:W-:-:S05]  /*70d0*/  @P0 IMAD.MOV.U32 R5, RZ, RZ, R7 ;  /* 0x000000ffff050224 */ /* 0x000fca00078e0007 */
[----:B------:R0:W-:Y:S02]  /*70e0*/  @P0 STG.E.U16 desc[UR36][R4.64+0x62], R51 ;  /* 0x0000623304000986 */ /* 0x0001e4000c101524 */
[----:B0-----:R-:W-:Y:S02]  /*70f0*/  @P5 IMAD.MOV.U32 R4, RZ, RZ, R10 ;  /* 0x000000ffff045224 */ /* 0x001fe400078e000a */
[----:B------:R-:W-:-:S05]  /*7100*/  @P5 IMAD.MOV.U32 R5, RZ, RZ, R11 ;  /* 0x000000ffff055224 */ /* 0x000fca00078e000b */
[----:B------:R0:W-:Y:S04]  /*7110*/  @P5 STG.E.U16 desc[UR36][R4.64+0x70], R52 ;  /* 0x0000703404005986 */ /* 0x0001e8000c101524 */
[----:B------:R1:W-:Y:S01]  /*7120*/  @P4 STG.E.U16 desc[UR36][R10.64+0x72], R53 ;  /* 0x000072350a004986 */ /* 0x0003e2000c101524 */
[----:B0-----:R-:W-:Y:S02]  /*7130*/  @P2 IMAD.MOV.U32 R4, RZ, RZ, R6 ;  /* 0x000000ffff042224 */ /* 0x001fe400078e0006 */
[----:B------:R-:W-:-:S05]  /*7140*/  @P2 IMAD.MOV.U32 R5, RZ, RZ, R7 ;  /* 0x000000ffff052224 */ /* 0x000fca00078e0007 */
[----:B------:R1:W-:Y:S04]  /*7150*/  @P2 STG.E.U16 desc[UR36][R4.64+0x70], R54 ;  /* 0x0000703604002986 */ /* 0x0003e8000c101524 */
[----:B------:R1:W-:Y:S02]  /*7160*/  @P1 STG.E.U16 desc[UR36][R6.64+0x72], R55 ;  /* 0x0000723706001986 */ /* 0x0003e4000c101524 */
.L_x_158:
[----:B------:R-:W-:Y:S05]  /*7170*/  BSYNC B0 ;  /* 0x0000000000007941 */ /* 0x000fea0003800000 */
.L_x_34:
[----:B------:R-:W-:Y:S01]  /*7180*/  ULDC UR4, c[0x0][0xc] ;  /* 0x0000030000047ab9 */ /* 0x000fe20000000800 */
[----:B------:R-:W-:Y:S01]  /*7190*/  ULDC UR5, c[0x0][0x10] ;  /* 0x0000040000057ab9 */ /* 0x000fe20000000800 */
[----:B------:R-:W2:Y:S01]  /*71a0*/  LDC R3, c[0x0][0x14] ;  /* 0x00000500ff037b82 */ /* 0x000ea20000000800 */
[----:B------:R-:W-:Y:S01]  /*71b0*/  UIMAD.WIDE.U32 UR4, UR4, UR5, URZ ;  /* 0x00000005040472a5 */ /* 0x000fe2000f8e003f */
[----:B------:R-:W-:Y:S02]  /*71c0*/  IMAD.MOV.U32 R92, RZ, RZ, -0x1 ;  /* 0xffffffffff5c7424 */ /* 0x000fe400078e00ff */
[----:B------:R-:W-:-:S03]  /*71d0*/  IMAD.MOV.U32 R89, RZ, RZ, -0x1 ;  /* 0xffffffffff597424 */ /* 0x000fc600078e00ff */
[----:B--2---:R-:W-:-:S04]  /*71e0*/  IMAD.WIDE.U32 R16, R3, UR4, R16 ;  /* 0x0000000403107c25 */ /* 0x004fc8000f8e0010 */
[----:B------:R-:W-:Y:S01]  /*71f0*/  IMAD R3, R3, UR5, RZ ;  /* 0x0000000503037c24 */ /* 0x000fe2000f8e02ff */
[----:B------:R-:W-:Y:S02]  /*7200*/  ULDC.64 UR4, c[0x0][0x650] ;  /* 0x0001940000047ab9 */ /* 0x000fe40000000a00 */
[----:B------:R-:W-:Y:S01]  /*7210*/  ISETP.GE.U32.AND P0, PT, R16, UR4, PT ;  /* 0x0000000410007c0c */ /* 0x000fe2000bf06070 */
[--C-:B------:R-:W-:Y:S01]  /*7220*/  IMAD.IADD R17, R17, 0x1, R3.reuse ;  /* 0x0000000111117824 */ /* 0x100fe200078e0203 */
[----:B------:R-:W-:-:S04]  /*7230*/  PRMT R3, RZ, 0x7610, R3 ;  /* 0x00007610ff037816 */ /* 0x000fc80000000003 */
[----:B------:R-:W-:-:S13]  /*7240*/  ISETP.GE.U32.AND.EX P0, PT, R17, UR5, PT, P0 ;  /* 0x0000000511007c0c */ /* 0x000fda000bf06100 */
[----:B------:R-:W-:Y:S05]  /*7250*/  @P0 BRA `(.L_x_159) ;  /* 0x0000000400640947 */ /* 0x000fea0003800000 */
[----:B0-----:R-:W0:Y:S01]  /*7260*/  S2R R12, SR_CTAID.X ;  /* 0x00000000000c7919 */ /* 0x001e220000002500 */
[----:B-1-34-:R-:W1:Y:S01]  /*7270*/  LDC.64 R10, c[0x0][0x628] ;  /* 0x00018a00ff0a7b82 */ /* 0x01ae620000000a00 */
[----:B------:R-:W-:Y:S01]  /*7280*/  ULDC UR4, c[0x0][0x150] ;  /* 0x0000540000047ab9 */ /* 0x000fe20000000800 */
[----:B------:R-:W-:Y:S01]  /*7290*/  IMAD.MOV.U32 R8, RZ, RZ, R16 ;  /* 0x000000ffff087224 */ /* 0x000fe200078e0010 */
[----:B------:R-:W2:Y:S01]  /*72a0*/  S2R R24, SR_CTAID.Y ;  /* 0x0000000000187919 */ /* 0x000ea20000002600 */
[----:B------:R-:W-:-:S04]  /*72b0*/  IMAD.MOV.U32 R9, RZ, RZ, R17 ;  /* 0x000000ffff097224 */ /* 0x000fc800078e0011 */
[----:B------:R-:W3:Y:S08]  /*72c0*/  LDC R21, c[0x0][0x144] ;  /* 0x00005100ff157b82 */ /* 0x000ef00000000800 */
[----:B------:R-:W4:Y:S08]  /*72d0*/  LDC R0, c[0x0][0x630] ;  /* 0x00018c00ff007b82 */ /* 0x000f300000000800 */
[----:B------:R-:W2:Y:S01]  /*72e0*/  LDC.64 R14, c[0x0][0x620] ;  /* 0x00018800ff0e7b82 */ /* 0x000ea20000000a00 */
[----:B-1----:R-:W-:-:S04]  /*72f0*/  ISETP.NE.U32.AND P0, PT, R10, RZ, PT ;  /* 0x000000ff0a00720c */ /* 0x002fc80003f05070 */
[----:B------:R-:W-:Y:S02]  /*7300*/  ISETP.NE.AND.EX P0, PT, R11, RZ, PT, P0 ;  /* 0x000000ff0b00720c */ /* 0x000fe40003f05300 */
[----:B0-----:R-:W-:-:S05]  /*7310*/  I2FP.F32.U32 R3, R12 ;  /* 0x0000000c00037245 */ /* 0x001fca0000201000 */
[----:B------:R-:W-:-:S04]  /*7320*/  FMUL R3, R3, UR4 ;  /* 0x0000000403037c20 */ /* 0x000fc80008400000 */
[----:B------:R0:W1:Y:S02]  /*7330*/  F2I.U32.TRUNC.NTZ R20, R3 ;  /* 0x0000000300147305 */ /* 0x000064000020f000 */
[----:B---34-:R-:W-:Y:S05]  /*7340*/  @!P0 BRA `(.L_x_160) ;  /* 0x0000000000288947 */ /* 0x018fea0003800000 */
[----:B0-----:R-:W0:Y:S02]  /*7350*/  LDC R3, c[0x0][0x634] ;  /* 0x00018d00ff037b82 */ /* 0x001e240000000800 */
        /* <DEDUP_REMOVED lines=9> */
.L_x_160:
[----:B------:R-:W3:Y:S01]  /*73f0*/  LDC.64 R28, c[0x0][0x640] ;  /* 0x00019000ff1c7b82 */ /* 0x000ee20000000a00 */
[-CC-:B------:R-:W-:Y:S01]  /*7400*/  SHF.R.U64 R89, R8, R0.reuse, R9.reuse ;  /* 0x0000000008597219 */ /* 0x180fe20000001209 */
[----:B-1----:R-:W-:Y:S01]  /*7410*/  IMAD.MOV R20, RZ, RZ, -R20 ;  /* 0x000000ffff147224 */ /* 0x002fe200078e0a14 */
[----:B------:R-:W-:Y:S01]  /*7420*/  SHF.R.U32.HI R0, RZ, R0, R9 ;  /* 0x00000000ff007219 */ /* 0x000fe20000011609 */
[----:B------:R-:W-:Y:S01]  /*7430*/  ULDC UR4, c[0x0][0x154] ;  /* 0x0000550000047ab9 */ /* 0x000fe20000000800 */
[----:B0-----:R-:W-:Y:S01]  /*7440*/  IADD3 R3, P0, RZ, -R89, RZ ;  /* 0x80000059ff037210 */ /* 0x001fe20007f1e0ff */
[----:B------:R-:W-:Y:S02]  /*7450*/  IMAD R21, R21, R20, R12 ;  /* 0x0000001415157224 */ /* 0x000fe400078e020c */
[----:B------:R-:W0:Y:S01]  /*7460*/  LDC R6, c[0x0][0x618] ;  /* 0x00018600ff067b82 */ /* 0x000e220000000800 */
[----:B------:R-:W-:Y:S02]  /*7470*/  IMAD.MOV.U32 R7, RZ, RZ, 0x1 ;  /* 0x00000001ff077424 */ /* 0x000fe400078e00ff */
[----:B------:R-:W-:-:S04]  /*7480*/  IMAD.X R5, RZ, RZ, ~R0, P0 ;  /* 0x000000ffff057224 */ /* 0x000fc800000e0e00 */
[-C--:B--2---:R-:W-:Y:S01]  /*7490*/  IMAD R0, R5, R14.reuse, RZ ;  /* 0x0000000e05007224 */ /* 0x084fe200078e02ff */
[----:B------:R-:W1:Y:S01]  /*74a0*/  LDC R8, c[0x0][0x608] ;  /* 0x00018200ff087b82 */ /* 0x000e620000000800 */
[----:B------:R-:W-:-:S04]  /*74b0*/  IMAD.WIDE.U32 R4, R3, R14, R16 ;  /* 0x0000000e03047225 */ /* 0x000fc800078e0010 */
[----:B------:R-:W-:Y:S01]  /*74c0*/  IMAD R3, R3, R15, R0 ;  /* 0x0000000f03037224 */ /* 0x000fe200078e0200 */
[----:B------:R-:W-:Y:S02]  /*74d0*/  I2FP.F32.U32 R0, R24 ;  /* 0x0000001800007245 */ /* 0x000fe40000201000 */
[----:B------:R-:W2:Y:S01]  /*74e0*/  LDC R26, c[0x0][0x658] ;  /* 0x00019600ff1a7b82 */ /* 0x000ea20000000800 */
[----:B------:R-:W-:Y:S01]  /*74f0*/  IMAD.IADD R3, R5, 0x1, R3 ;  /* 0x0000000105037824 */ /* 0x000fe200078e0203 */
[----:B---3--:R-:W-:Y:S01]  /*7500*/  ISETP.NE.U32.AND P0, PT, R28, RZ, PT ;  /* 0x000000ff1c00720c */ /* 0x008fe20003f05070 */
[----:B------:R-:W-:Y:S01]  /*7510*/  FMUL R0, R0, UR4 ;  /* 0x0000000400007c20 */ /* 0x000fe20008400000 */
[----:B------:R-:W-:Y:S02]  /*7520*/  IMAD.MOV.U32 R5, RZ, RZ, -0x1 ;  /* 0xffffffffff057424 */ /* 0x000fe400078e00ff */
[----:B------:R-:W-:Y:S01]  /*7530*/  ISETP.NE.AND.EX P0, PT, R29, RZ, PT, P0 ;  /* 0x000000ff1d00720c */ /* 0x000fe20003f05300 */
[----:B------:R3:W4:Y:S01]  /*7540*/  F2I.U32.TRUNC.NTZ R13, R0 ;  /* 0x00000000000d7305 */ /* 0x000722000020f000 */
[----:B------:R-:W3:Y:S01]  /*7550*/  LDC R15, c[0x0][0x148] ;  /* 0x00005200ff0f7b82 */ /* 0x000ee20000000800 */
[----:B0-----:R-:W-:-:S02]  /*7560*/  SHF.R.U64 R12, R4, R6, R3 ;  /* 0x00000006040c7219 */ /* 0x001fc40000001203 */
[----:B------:R-:W-:-:S05]  /*7570*/  SHF.R.U32.HI R3, RZ, R6, R3 ;  /* 0x00000006ff037219 */ /* 0x000fca0000011603 */
[----:B------:R-:W0:Y:S01]  /*7580*/  LDC R20, c[0x0][0x600] ;  /* 0x00018000ff147b82 */ /* 0x000e220000000800 */
[-CC-:B-1----:R-:W-:Y:S02]  /*7590*/  SHF.R.U64 R10, R12, R8.reuse, R3.reuse ;  /* 0x000000080c0a7219 */ /* 0x182fe40000001203 */
[----:B------:R-:W-:-:S05]  /*75a0*/  SHF.R.U32.HI R3, RZ, R8, R3 ;  /* 0x00000008ff037219 */ /* 0x000fca0000011603 */
[----:B------:R-:W1:Y:S01]  /*75b0*/  LDC R27, c[0x0][0x648] ;  /* 0x00019200ff1b7b82 */ /* 0x000e620000000800 */
[-C--:B--2---:R-:W-:Y:S02]  /*75c0*/  SHF.L.U32 R4, R5, R26.reuse, RZ ;  /* 0x0000001a05047219 */ /* 0x084fe400000006ff */
[-CC-:B------:R-:W-:Y:S02]  /*75d0*/  SHF.R.U64 R14, R10, R26.reuse, R3.reuse ;  /* 0x0000001a0a0e7219 */ /* 0x180fe40000001203 */
[----:B------:R-:W-:Y:S02]  /*75e0*/  SHF.R.U32.HI R5, RZ, R26, R3 ;  /* 0x0000001aff057219 */ /* 0x000fe40000011603 */
[----:B------:R-:W-:Y:S01]  /*75f0*/  LOP3.LUT R25, RZ, R4, RZ, 0x33, !PT ;  /* 0x00000004ff197212 */ /* 0x000fe200078e33ff */
[----:B------:R-:W2:Y:S01]  /*7600*/  LDC R30, c[0x0][0x638] ;  /* 0x00018e00ff1e7b82 */ /* 0x000ea20000000800 */
[----:B------:R-:W-:Y:S02]  /*7610*/  SHF.L.U32 R26, R7, R26, RZ ;  /* 0x0000001a071a7219 */ /* 0x000fe400000006ff */
[----:B------:R-:W-:-:S05]  /*7620*/  MOV R4, R14 ;  /* 0x0000000e00047202 */ /* 0x000fca0000000f00 */
[----:B------:R-:W0:Y:S01]  /*7630*/  LDC R31, c[0x0][0x610] ;  /* 0x00018400ff1f7b82 */ /* 0x000e220000000800 */
[----:B----4-:R-:W-:Y:S05]  /*7640*/  @!P0 BRA `(.L_x_161) ;  /* 0x0000000000288947 */ /* 0x010fea0003800000 */
        /* <DEDUP_REMOVED lines=10> */
.L_x_161:
[----:B------:R-:W-:Y:S01]  /*76f0*/  ISETP.NE.AND P0, PT, R2, 0x1, PT ;  /* 0x000000010200780c */ /* 0x000fe20003f05270 */
[----:B0-----:R-:W-:Y:S01]  /*7700*/  VIADD R7, R20, 0xffffffff ;  /* 0xffffffff14077836 */ /* 0x001fe20000000000 */
[----:B-1-3--:R-:W-:Y:S01]  /*7710*/  SHF.R.U64 R0, R4, R27, R5 ;  /* 0x0000001b04007219 */ /* 0x00afe20000001205 */
[----:B------:R-:W-:Y:S01]  /*7720*/  IMAD.MOV R13, RZ, RZ, -R13 ;  /* 0x000000ffff0d7224 */ /* 0x000fe200078e0a0d */
[----:B------:R-:W-:Y:S01]  /*7730*/  LOP3.LUT R5, R10, R25, RZ, 0xc0, !PT ;  /* 0x000000190a057212 */ /* 0x000fe200078ec0ff */
[----:B------:R-:W-:Y:S01]  /*7740*/  IMAD.MOV.U32 R4, RZ, RZ, 0x1 ;  /* 0x00000001ff047424 */ /* 0x000fe200078e00ff */
[----:B------:R-:W-:Y:S01]  /*7750*/  LOP3.LUT R12, R12, R7, RZ, 0xc0, !PT ;  /* 0x000000070c0c7212 */ /* 0x000fe200078ec0ff */
[----:B------:R-:W-:Y:S02]  /*7760*/  IMAD.MOV R3, RZ, RZ, -R0 ;  /* 0x000000ffff037224 */ /* 0x000fe400078e0a00 */
[----:B------:R-:W-:Y:S02]  /*7770*/  IMAD R0, R26, R0, R5 ;  /* 0x000000001a007224 */ /* 0x000fe400078e0205 */
[----:B--2---:R-:W-:-:S02]  /*7780*/  IMAD R3, R3, R30, R14 ;  /* 0x0000001e03037224 */ /* 0x004fc400078e020e */
[----:B------:R-:W-:Y:S02]  /*7790*/  @P0 IMAD R21, R15, R13, R24 ;  /* 0x0000000d0f150224 */ /* 0x000fe400078e0218 */
[----:B------:R-:W-:Y:S01]  /*77a0*/  IMAD R5, R3, R20, R12 ;  /* 0x0000001403057224 */ /* 0x000fe200078e020c */
[----:B------:R-:W-:Y:S01]  /*77b0*/  PRMT R3, R4, 0x7610, R3 ;  /* 0x0000761004037816 */ /* 0x000fe20000000003 */
[----:B------:R-:W-:-:S05]  /*77c0*/  IMAD R0, R0, R31, R21 ;  /* 0x0000001f00007224 */ /* 0x000fca00078e0215 */
[----:B------:R-:W-:Y:S02]  /*77d0*/  SEL R92, R5, R0, !P0 ;  /* 0x00000000055c7207 */ /* 0x000fe40004000000 */
[----:B------:R-:W-:-:S07]  /*77e0*/  SEL R0, R0, R5, !P0 ;  /* 0x0000000500007207 */ /* 0x000fce0004000000 */
.L_x_159:
[----:B------:R-:W-:Y:S01]  /*77f0*/  LOP3.LUT P0, RZ, R3, 0xff, RZ, 0xc0, !PT ;  /* 0x000000ff03ff7812 */ /* 0x000fe2000780c0ff */
[----:B------:R-:W-:-:S12]  /*7800*/  IMAD.MOV.U32 R96, RZ, RZ, R0 ;  /* 0x000000ffff607224 */ /* 0x000fd800078e0000 */
[----:B------:R-:W-:Y:S05]  /*7810*/  @P0 BRA `(.L_x_162) ;  /* 0xffffff9800800947 */ /* 0x000fea000383ffff */
[----:B------:R-:W-:Y:S05]  /*7820*/  EXIT ;  /* 0x000000000000794d */ /* 0x000fea0003800000 */
.L_x_7:
[----:B0-----:R-:W-:Y:S01]  /*7830*/  ULDC.64 UR4, c[0x0][0x650] ;  /* 0x0001940000047ab9 */ /* 0x001fe20000000a00 */
        /* <DEDUP_REMOVED lines=25> */
.L_x_164:
[----:B------:R-:W0:Y:S01]  /*79d0*/  LDC.64 R28, c[0x0][0x640] ;  /* 0x00019000ff1c7b82 */ /* 0x000e220000000a00 */
[-CC-:B------:R-:W-:Y:S01]  /*79e0*/  SHF.R.U64 R22, R12, R6.reuse, R13.reuse ;  /* 0x000000060c167219 */ /* 0x180fe2000000120d */
[----:B------:R-:W-:Y:S01]  /*79f0*/  IMAD.MOV.U32 R30, RZ, RZ, 0x1 ;  /* 0x00000001ff1e7424 */ /* 0x000fe200078e00ff */
[----:B------:R-:W-:Y:S02]  /*7a00*/  SHF.R.U32.HI R6, RZ, R6, R13 ;  /* 0x00000006ff067219 */ /* 0x000fe4000001160d */
        /* <DEDUP_REMOVED lines=8> */
[----:B------:R-:W-:Y:S01]  /*7a90*/  IMAD.IADD R9, R9, 0x1, R11 ;  /* 0x0000000109097824 */ /* 0x000fe200078e020b */
[----:B0-----:R-:W-:-:S04]  /*7aa0*/  ISETP.NE.U32.AND P0, PT, R28, RZ, PT ;  /* 0x000000ff1c00720c */ /* 0x001fc80003f05070 */
[----:B------:R-:W-:Y:S02]  /*7ab0*/  ISETP.NE.AND.EX P0, PT, R29, RZ, PT, P0 ;  /* 0x000000ff1d00720c */ /* 0x000fe40003f05300 */
[----:B------:R-:W0:Y:S01]  /*7ac0*/  LDC R20, c[0x0][0x600] ;  /* 0x00018000ff147b82 */ /* 0x000e220000000800 */
[-CC-:B-1----:R-:W-:Y:S01]  /*7ad0*/  SHF.R.U64 R14, R8, R10.reuse, R9.reuse ;  /* 0x0000000a080e7219 */ /* 0x182fe20000001209 */
[----:B------:R-:W-:Y:S01]  /*7ae0*/  IMAD.MOV.U32 R8, RZ, RZ, -0x1 ;  /* 0xffffffffff087424 */ /* 0x000fe200078e00ff */
[----:B------:R-:W-:-:S05]  /*7af0*/  SHF.R.U32.HI R9, RZ, R10, R9 ;  /* 0x0000000aff097219 */ /* 0x000fca0000011609 */
[----:B------:R-:W1:Y:S01]  /*7b00*/  LDC R26, c[0x0][0x648] ;  /* 0x00019200ff1a7b82 */ /* 0x000e620000000800 */
[-CC-:B--2---:R-:W-:Y:S02]  /*7b10*/  SHF.R.U64 R21, R14, R12.reuse, R9.reuse ;  /* 0x0000000c0e157219 */ /* 0x184fe40000001209 */
[----:B------:R-:W-:-:S05]  /*7b20*/  SHF.R.U32.HI R6, RZ, R12, R9 ;  /* 0x0000000cff067219 */ /* 0x000fca0000011609 */
[----:B------:R-:W2:Y:S01]  /*7b30*/  LDC R27, c[0x0][0x638] ;  /* 0x00018e00ff1b7b82 */ /* 0x000ea20000000800 */
[-C--:B---3--:R-:W-:Y:S02]  /*7b40*/  SHF.L.U32 R8, R8, R25.reuse, RZ ;  /* 0x0000001908087219 */ /* 0x088fe400000006ff */
[-CC-:B------:R-:W-:Y:S02]  /*7b50*/  SHF.R.U64 R23, R21, R25.reuse, R6.reuse ;  /* 0x0000001915177219 */ /* 0x180fe40000001206 */
[----:B------:R-:W-:Y:S02]  /*7b60*/  LOP3.LUT R32, RZ, R8, RZ, 0x33, !PT ;  /* 0x00000008ff207212 */ /* 0x000fe400078e33ff */
[----:B------:R-:W-:Y:S01]  /*7b70*/  SHF.R.U32.HI R9, RZ, R25, R6 ;  /* 0x00000019ff097219 */ /* 0x000fe20000011606 */
[----:B------:R-:W3:Y:S01]  /*7b80*/  LDC R31, c[0x0][0x610] ;  /* 0x00018400ff1f7b82 */ /* 0x000ee20000000800 */
[----:B------:R-:W-:Y:S01]  /*7b90*/  IMAD.MOV.U32 R8, RZ, RZ, R23 ;  /* 0x000000ffff087224 */ /* 0x000fe200078e0017 */
[----:B------:R-:W-:Y:S06]  /*7ba0*/  @!P0 BRA `(.L_x_165) ;  /* 0x0000000000288947 */ /* 0x000fec0003800000 */
        /* <DEDUP_REMOVED lines=10> */
.L_x_165:
[----:B------:R-:W-:Y:S02]  /*7c50*/  ISETP.NE.AND P0, PT, R2, 0x1, PT ;  /* 0x000000010200780c */ /* 0x000fe40003f05270 */
[----:B-1----:R-:W-:Y:S01]  /*7c60*/  SHF.R.U64 R6, R8, R26, R9 ;  /* 0x0000001a08067219 */ /* 0x002fe20000001209 */
[----:B0-----:R-:W-:Y:S01]  /*7c70*/  VIADD R9, R20, 0xffffffff ;  /* 0xffffffff14097836 */ /* 0x001fe20000000000 */
[----:B------:R-:W-:Y:S02]  /*7c80*/  SHF.L.U32 R30, R30, R25, RZ ;  /* 0x000000191e1e7219 */ /* 0x000fe400000006ff */
[----:B------:R-:W-:Y:S01]  /*7c90*/  LOP3.LUT R5, R21, R32, RZ, 0xc0, !PT ;  /* 0x0000002015057212 */ /* 0x000fe200078ec0ff */
[----:B------:R-:W-:-:S04]  /*7ca0*/  IMAD.MOV R8, RZ, RZ, -R6 ;  /* 0x000000ffff087224 */ /* 0x000fc800078e0a06 */
[----:B------:R-:W-:Y:S01]  /*7cb0*/  IMAD R6, R30, R6, R5 ;  /* 0x000000061e067224 */ /* 0x000fe200078e0205 */
[----:B------:R-:W-:Y:S01]  /*7cc0*/  LOP3.LUT R5, R14, R9, RZ, 0xc0, !PT ;  /* 0x000000090e057212 */ /* 0x000fe200078ec0ff */
[----:B------:R-:W-:Y:S02]  /*7cd0*/  @P0 IMAD R3, R7, R24, R4 ;  /* 0x0000001807030224 */ /* 0x000fe400078e0204 */
[----:B--2---:R-:W-:Y:S02]  /*7ce0*/  IMAD R4, R8, R27, R23 ;  /* 0x0000001b08047224 */ /* 0x004fe400078e0217 */
[----:B---3--:R-:W-:Y:S02]  /*7cf0*/  IMAD R3, R6, R31, R3 ;  /* 0x0000001f06037224 */ /* 0x008fe400078e0203 */
[----:B------:R-:W-:Y:S02]  /*7d00*/  IMAD R4, R4, R20, R5 ;  /* 0x0000001404047224 */ /* 0x000fe400078e0205 */
[----:B------:R-:W-:-:S02]  /*7d10*/  IMAD.MOV.U32 R8, RZ, RZ, 0x1 ;  /* 0x00000001ff087424 */ /* 0x000fc400078e00ff */
[----:B------:R-:W-:Y:S01]  /*7d20*/  IMAD.MOV.U32 R6, RZ, RZ, R22 ;  /* 0x000000ffff067224 */ /* 0x000fe200078e0016 */
[----:B------:R-:W-:Y:S02]  /*7d30*/  SEL R20, R4, R3, !P0 ;  /* 0x0000000304147207 */ /* 0x000fe40004000000 */
[----:B------:R-:W-:-:S07]  /*7d40*/  SEL R21, R3, R4, !P0 ;  /* 0x0000000403157207 */ /* 0x000fce0004000000 */
.L_x_163:
[----:B------:R-:W-:-:S08]  /*7d50*/  NOP ;  /* 0x0000000000007918 */ /* 0x000fd00000000000 */
[----:B------:R-:W0:-:S00]  /*7d60*/  USETMAXREG.DEALLOC.CTAPOOL 0x28 ;  /* 0x00000028000079c8 */ /* 0x000e0000080e0500 */
[----:B0-----:R-:W-:-:S13]  /*7d70*/  ISETP.NE.AND P0, PT, R0, RZ, PT ;  /* 0x000000ff0000720c */ /* 0x001fda0003f05270 */
[----:B------:R-:W-:Y:S05]  /*7d80*/  @P0 EXIT ;  /* 0x000000000000094d */ /* 0x000fea0003800000 */
[----:B------:R-:W-:Y:S01]  /*7d90*/  LOP3.LUT P0, RZ, R8, 0xff, RZ, 0xc0, !PT ;  /* 0x000000ff08ff7812 */ /* 0x000fe2000780c0ff */
[----:B------:R-:W-:Y:S02]  /*7da0*/  IMAD.MOV.U32 R0, RZ, RZ, 0x1 ;  /* 0x00000001ff007424 */ /* 0x000fe400078e00ff */
[----:B------:R-:W-:-:S10]  /*7db0*/  IMAD.MOV.U32 R3, RZ, RZ, RZ ;  /* 0x000000ffff037224 */ /* 0x000fd400078e00ff */
[----:B------:R-:W-:Y:S05]  /*7dc0*/  @!P0 BRA `(.L_x_166) ;  /* 0x0000000c00448947 */ /* 0x000fea0003800000 */
[----:B------:R-:W0:Y:S01]  /*7dd0*/  LDC R0, c[0x0][0x28c] ;  /* 0x0000a300ff007b82 */ /* 0x000e220000000800 */
[----:B------:R-:W1:Y:S01]  /*7de0*/  S2R R12, SR_CgaCtaId ;  /* 0x00000000000c7919 */ /* 0x000e620000008800 */
[----:B------:R-:W-:Y:S01]  /*7df0*/  ULDC UR5, c[0x0][0x600] ;  /* 0x0001800000057ab9 */ /* 0x000fe20000000800 */
[----:B------:R-:W-:Y:S01]  /*7e00*/  ULDC UR4, c[0x0][0xc] ;  /* 0x0000030000047ab9 */ /* 0x000fe20000000800 */
[----:B------:R-:W-:Y:S01]  /*7e10*/  UIADD3 UR16, UR5, -0x1, URZ ;  /* 0xffffffff05107890 */ /* 0x000fe2000fffe03f */
[----:B------:R-:W-:Y:S01]  /*7e20*/  BSSY B0, `(.L_x_166) ;  /* 0x00000cb000007945 */ /* 0x000fe20003800000 */
[----:B------:R-:W-:Y:S01]  /*7e30*/  ULDC UR6, c[0x0][0x658] ;  /* 0x0001960000067ab9 */ /* 0x000fe20000000800 */
[----:B------:R-:W-:Y:S01]  /*7e40*/  ULDC UR5, c[0x0][0x10] ;  /* 0x0000040000057ab9 */ /* 0x000fe20000000800 */
[----:B------:R-:W-:Y:S01]  /*7e50*/  UMOV UR7, 0xffffffff ;  /* 0xffffffff00077882 */ /* 0x000fe20000000000 */
[----:B------:R-:W-:Y:S01]  /*7e60*/  UMOV UR8, 0x1 ;  /* 0x0000000100087882 */ /* 0x000fe20000000000 */
[----:B------:R-:W-:Y:S01]  /*7e70*/  UIMAD.WIDE.U32 UR4, UR4, UR5, URZ ;  /* 0x00000005040472a5 */ /* 0x000fe2000f8e003f */
[----:B------:R-:W-:Y:S01]  /*7e80*/  IMAD.MOV.U32 R9, RZ, RZ, 0x1 ;  /* 0x00000001ff097424 */ /* 0x000fe200078e00ff */
[----:B------:R-:W-:Y:S01]  /*7e90*/  USHF.L.U32 UR7, UR7, UR6, URZ ;  /* 0x0000000607077299 */ /* 0x000fe2000800063f */
[----:B------:R-:W-:Y:S01]  /*7ea0*/  LOP3.LUT R8, R19, 0x2, RZ, 0xfc, !PT ;  /* 0x0000000213087812 */ /* 0x000fe200078efcff */
[----:B------:R-:W-:-:S02]  /*7eb0*/  USHF.L.U32 UR18, UR8, UR6, URZ ;  /* 0x0000000608127299 */ /* 0x000fc4000800063f */
[----:B------:R-:W-:Y:S01]  /*7ec0*/  ULOP3.LUT UR17, URZ, UR7, URZ, 0x33, !UPT ;  /* 0x000000073f117292 */ /* 0x000fe2000f8e333f */
[----:B------:R-:W-:Y:S01]  /*7ed0*/  ULDC UR6, c[0x0][0x14] ;  /* 0x0000050000067ab9 */ /* 0x000fe20000000800 */
[----:B------:R-:W-:Y:S01]  /*7ee0*/  ULDC.64 UR22, c[0x0][0x198] ;  /* 0x0000660000167ab9 */ /* 0x000fe20000000a00 */
[----:B------:R-:W-:Y:S02]  /*7ef0*/  UIMAD.WIDE.U32 UR20, UR4, UR6, URZ ;  /* 0x00000006041472a5 */ /* 0x000fe4000f8e003f */
[----:B------:R-:W-:Y:S01]  /*7f00*/  UIMAD UR13, UR5, UR6, URZ ;  /* 0x00000006050d72a4 */ /* 0x000fe2000f8e023f */
[----:B0-----:R-:W-:-:S03]  /*7f10*/  VIADD R0, R0, 0x3f ;  /* 0x0000003f00007836 */ /* 0x001fc60000000000 */
[----:B------:R-:W-:Y:S02]  /*7f20*/  UIADD3 UR13, UR21, UR13, URZ ;  /* 0x0000000d150d7290 */ /* 0x000fe4000fffe03f */
[----:B------:R-:W-:-:S04]  /*7f30*/  SHF.R.S32.HI R3, RZ, 0x1f, R0 ;  /* 0x0000001fff037819 */ /* 0x000fc80000011400 */
[----:B------:R-:W-:Y:S01]  /*7f40*/  LEA.HI R10, R3, R0, RZ, 0x6 ;  /* 0x00000000030a7211 */ /* 0x000fe200078f30ff */
[C---:B-1----:R-:W-:Y:S02]  /*7f50*/  IMAD.SHL.U32 R11, R12.reuse, 0x8, RZ ;  /* 0x000000080c0b7824 */ /* 0x042fe400078e00ff */
[----:B------:R-:W-:Y:S01]  /*7f60*/  IMAD.SHL.U32 R12, R12, 0x200, RZ ;  /* 0x000002000c0c7824 */ /* 0x000fe200078e00ff */
[----:B------:R-:W-:Y:S01]  /*7f70*/  SHF.R.S32.HI R10, RZ, 0x6, R10 ;  /* 0x00000006ff0a7819 */ /* 0x000fe2000001140a */
[----:B------:R-:W-:Y:S01]  /*7f80*/  IMAD.MOV.U32 R0, RZ, RZ, 0x1 ;  /* 0x00000001ff007424 */ /* 0x000fe200078e00ff */
[----:B------:R-:W-:Y:S01]  /*7f90*/  LOP3.LUT R11, R11, 0x38, RZ, 0xc0, !PT ;  /* 0x000000380b0b7812 */ /* 0x000fe200078ec0ff */
[----:B------:R-:W-:Y:S01]  /*7fa0*/  IMAD.MOV.U32 R3, RZ, RZ, RZ ;  /* 0x000000ffff037224 */ /* 0x000fe200078e00ff */
[----:B------:R-:W-:Y:S01]  /*7fb0*/  LOP3.LUT R12, R12, 0xe00, RZ, 0xc0, !PT ;  /* 0x00000e000c0c7812 */ /* 0x000fe200078ec0ff */
[----:B------:R-:W-:-:S07]  /*7fc0*/  VIADD R13, R10, 0x1 ;  /* 0x000000010a0d7836 */ /* 0x000fce0000000000 */
.L_x_177:
[----:B------:R-:W-:-:S03]  /*7fd0*/  UMOV UR4, 0xffffffff ;  /* 0xffffffff00047882 */ /* 0x000fc60000000000 */
[----:B------:R-:W-:Y:S05]  /*7fe0*/  BRA.DIV UR4, `(.L_x_167) ;  /* 0x0000000e04c87947 */ /* 0x000fea000b800000 */
[----:B------:R-:W-:-:S13]  /*7ff0*/  ELECT P6, URZ, PT ;  /* 0x00000000003f782f */ /* 0x000fda00038c0000 */
.L_x_189:
[----:B------:R-:W0:Y:S01]  /*8000*/  LDC R4, c[0x0][0x28c] ;  /* 0x0000a300ff047b82 */ /* 0x000e220000000800 */
[----:B------:R-:W-:Y:S01]  /*8010*/  BSSY B1, `(.L_x_168) ;  /* 0x0000038000017945 */ /* 0x000fe20003800000 */
[----:B0-----:R-:W-:-:S13]  /*8020*/  ISETP.LT.OR P6, PT, R4, 0x1, !P6 ;  /* 0x000000010400780c */ /* 0x001fda00077c1670 */
[----:B------:R-:W-:Y:S05]  /*8030*/  @P6 BRA `(.L_x_169) ;  /* 0x0000000000d46947 */ /* 0x000fea0003800000 */
[----:B------:R-:W-:Y:S02]  /*8040*/  IMAD.SHL.U32 R21, R21, 0x100, RZ ;  /* 0x0000010015157824 */ /* 0x000fe400078e00ff */
[----:B------:R-:W-:Y:S02]  /*8050*/  IMAD R20, R20, 0x40, R11 ;  /* 0x0000004014147824 */ /* 0x000fe400078e020b */
[----:B------:R-:W-:Y:S02]  /*8060*/  IMAD.MOV.U32 R24, RZ, RZ, RZ ;  /* 0x000000ffff187224 */ /* 0x000fe400078e00ff */
[----:B------:R-:W-:Y:S02]  /*8070*/  IMAD.MOV.U32 R4, RZ, RZ, R13 ;  /* 0x000000ffff047224 */ /* 0x000fe400078e000d */
[----:B------:R-:W-:Y:S02]  /*8080*/  IMAD.MOV.U32 R5, RZ, RZ, R0 ;  /* 0x000000ffff057224 */ /* 0x000fe400078e0000 */
[----:B------:R-:W-:-:S07]  /*8090*/  IMAD.MOV.U32 R7, RZ, RZ, R3 ;  /* 0x000000ffff077224 */ /* 0x000fce00078e0003 */
.L_x_172:
[----:B------:R-:W0:Y:S01]  /*80a0*/  S2R R15, SR_CgaCtaId ;  /* 0x00000000000f7919 */ /* 0x000e220000008800 */
[----:B------:R-:W-:Y:S02]  /*80b0*/  MOV R14, 0x400 ;  /* 0x00000400000e7802 */ /* 0x000fe40000000f00 */
[----:B------:R-:W-:Y:S02]  /*80c0*/  LOP3.LUT P1, RZ, R18, 0x7f, RZ, 0xc0, !PT ;  /* 0x0000007f12ff7812 */ /* 0x000fe4000782c0ff */
[----:B0-----:R-:W-:Y:S02]  /*80d0*/  LEA R22, R15, R14, 0x18 ;  /* 0x0000000e0f167211 */ /* 0x001fe400078ec0ff */
[----:B------:R-:W-:-:S09]  /*80e0*/  SHF.L.U32 R14, R5, 0x1f, RZ ;  /* 0x0000001f050e7819 */ /* 0x000fd200000006ff */
[----:B------:R-:W0:Y:S01]  /*80f0*/  @!P1 LDC R15, c[0x0][0x500] ;  /* 0x00014000ff0f9b82 */ /* 0x000e220000000800 */
[----:B------:R-:W-:-:S04]  /*8100*/  IMAD R23, R7, 0x8, R22 ;  /* 0x0000000807177824 */ /* 0x000fc800078e0216 */
[----:B------:R-:W1:Y:S02]  /*8110*/  SYNCS.PHASECHK.TRANS64.TRYWAIT P0, [R23+URZ+0x28], R14 ;  /* 0x0000280e170075a7 */ /* 0x000e64000800017f */
[----:B-1----:R-:W-:Y:S05]  /*8120*/  @!P0 BRA `(.L_x_170) ;  /* 0x0000000c00988947 */ /* 0x002fea0003800000 */
.L_x_190:
[----:B-1----:R-:W-:Y:S01]  /*8130*/  PRMT R14, R8, 0x9910, RZ ;  /* 0x00009910080e7816 */ /* 0x002fe200000000ff */
[----:B0-----:R0:W-:Y:S03]  /*8140*/  @!P1 SYNCS.ARRIVE.TRANS64 RZ, [R23+URZ], R15 ;  /* 0x0000000f17ff99a7 */ /* 0x0011e6000800003f */
[----:B------:R-:W-:-:S13]  /*8150*/  ISETP.NE.AND P0, PT, R14, 0x2, PT ;  /* 0x000000020e00780c */ /* 0x000fda0003f05270 */
[----:B0-----:R-:W-:Y:S05]  /*8160*/  @P0 BRA `(.L_x_171) ;  /* 0x0000000000040947 */ /* 0x001fea0003800000 */
[----:B------:R-:W-:Y:S01]  /*8170*/  BPT.TRAP 0x1 ;  /* 0x000000040000795c */ /* 0x000fe20000300000 */
.L_x_171:
[----:B------:R-:W-:Y:S01]  /*8180*/  IMAD R14, R7, 0x1000, R12 ;  /* 0x00001000070e7824 */ /* 0x000fe200078e020c */
[----:B------:R-:W-:Y:S01]  /*8190*/  R2UR UR9, R23 ;  /* 0x00000000170972ca */ /* 0x000fe200000e0000 */
[--C-:B------:R-:W-:Y:S01]  /*81a0*/  IMAD R15, R7, 0x8000, R22.reuse ;  /* 0x00008000070f7824 */ /* 0x100fe200078e0216 */
[----:B------:R-:W-:Y:S01]  /*81b0*/  UIADD3 UR4, UP0, UR22, 0xf0, URZ ;  /* 0x000000f016047890 */ /* 0x000fe2000ff1e03f */
[----:B------:R-:W-:Y:S01]  /*81c0*/  IMAD R14, R14, 0x2, R22 ;  /* 0x000000020e0e7824 */ /* 0x000fe200078e0216 */
[----:B------:R-:W-:Y:S01]  /*81d0*/  R2UR UR11, R21 ;  /* 0x00000000150b72ca */ /* 0x000fe200000e0000 */
[----:B------:R-:W-:Y:S01]  /*81e0*/  VIADD R4, R4, 0xffffffff ;  /* 0xffffffff04047836 */ /* 0x000fe20000000000 */
[----:B------:R-:W-:Y:S01]  /*81f0*/  R2UR UR5, R15 ;  /* 0x000000000f0572ca */ /* 0x000fe200000e0000 */
[----:B------:R-:W-:Y:S01]  /*8200*/  UIADD3 UR24, UP1, UR22, 0x1f0, URZ ;  /* 0x000001f016187890 */ /* 0x000fe2000ff3e03f */
[----:B------:R-:W-:Y:S01]  /*8210*/  R2UR UR8, R14 ;  /* 0x000000000e0872ca */ /* 0x000fe200000e0000 */
[----:B------:R-:W-:Y:S01]  /*8220*/  VIADD R7, R7, 0x1 ;  /* 0x0000000107077836 */ /* 0x000fe20000000000 */
[----:B------:R-:W-:Y:S01]  /*8230*/  R2UR UR10, R24 ;  /* 0x00000000180a72ca */ /* 0x000fe200000e0000 */
[----:B------:R-:W-:Y:S01]  /*8240*/  UIADD3.X UR25, URZ, UR23, URZ, UP1, !UPT ;  /* 0x000000173f197290 */ /* 0x000fe20008ffe43f */
[----:B------:R-:W-:Y:S01]  /*8250*/  R2UR UR12, R6 ;  /* 0x00000000060c72ca */ /* 0x000fe200000e0000 */
[----:B------:R-:W-:Y:S01]  /*8260*/  UMOV UR6, 0x0 ;  /* 0x0000000000067882 */ /* 0x000fe20000000000 */
[----:B------:R-:W-:Y:S01]  /*8270*/  R2UR UR19, R20 ;  /* 0x00000000141372ca */ /* 0x000fe200000e0000 */
[----:B------:R-:W-:Y:S01]  /*8280*/  UMOV UR7, 0x10000000 ;  /* 0x1000000000077882 */ /* 0x000fe20000000000 */
[----:B------:R-:W-:Y:S01]  /*8290*/  ISETP.GT.AND P1, PT, R4, 0x1, PT ;  /* 0x000000010400780c */ /* 0x000fe20003f24270 */
[----:B------:R-:W-:Y:S01]  /*82a0*/  UMOV UR26, 0xff0000 ;  /* 0x00ff0000001a7882 */ /* 0x000fe20000000000 */
[C---:B------:R-:W-:Y:S01]  /*82b0*/  ISETP.NE.AND P0, PT, R7.reuse, 0x5, PT ;  /* 0x000000050700780c */ /* 0x040fe20003f05270 */
[----:B------:R-:W-:Y:S01]  /*82c0*/  UIADD3 UR14, UR5, 0x100, URZ ;  /* 0x00000100050e7890 */ /* 0x000fe2000fffe03f */
[----:B------:R-:W-:Y:S01]  /*82d0*/  VIADD R24, R24, 0x40 ;  /* 0x0000004018187836 */ /* 0x000fe20000000000 */
[----:B------:R-:W-:Y:S01]  /*82e0*/  UIADD3.X UR5, URZ, UR23, URZ, UP0, !UPT ;  /* 0x000000173f057290 */ /* 0x000fe200087fe43f */
[----:B------:R-:W-:Y:S01]  /*82f0*/  SEL R14, RZ, 0x1, P0 ;  /* 0x00000001ff0e7807 */ /* 0x000fe20000000000 */
[----:B------:R-:W-:Y:S01]  /*8300*/  UIADD3 UR15, UR8, 0x28100, URZ ;  /* 0x00028100080f7890 */ /* 0x000fe2000fffe03f */
[----:B------:R-:W-:-:S02]  /*8310*/  SEL R7, R7, RZ, P0 ;  /* 0x000000ff07077207 */ /* 0x000fc40000000000 */
[----:B------:R-:W-:Y:S01]  /*8320*/  UMOV UR8, UR14 ;  /* 0x0000000e00087c82 */ /* 0x000fe20008000000 */
[----:B------:R-:W-:-:S03]  /*8330*/  LOP3.LUT R5, R5, R14, RZ, 0x3c, !PT ;  /* 0x0000000e05057212 */ /* 0x000fc600078e3cff */
[----:B------:R0:W-:Y:S02]  /*8340*/  UTMALDG.3D [UR8], [UR4], desc[UR6] ;  /* 0x00000608040075b4 */ /* 0x0001e40008011000 */
[----:B0-----:R-:W-:Y:S01]  /*8350*/  UMOV UR8, UR15 ;  /* 0x0000000f00087c82 */ /* 0x001fe20008000000 */
[----:B------:R-:W-:Y:S02]  /*8360*/  UMOV UR11, UR19 ;  /* 0x00000013000b7c82 */ /* 0x000fe40008000000 */
[----:B------:R0:W-:Y:S02]  /*8370*/  UTMALDG.3D.MULTICAST [UR8], [UR24], UR26, desc[UR6] ;  /* 0x00000608180073b4 */ /* 0x0001e4000801181a */
[----:B0-----:R-:W-:Y:S05]  /*8380*/  @P1 BRA `(.L_x_172) ;  /* 0xfffffffc00441947 */ /* 0x001fea000383ffff */
.L_x_169:
[----:B------:R-:W-:Y:S05]  /*8390*/  BSYNC B1 ;  /* 0x0000000000017941 */ /* 0x000fea0003800000 */
.L_x_168:
[----:B------:R-:W-:Y:S01]  /*83a0*/  LOP3.LUT P1, RZ, R9, 0xff, RZ, 0xc0, !PT ;  /* 0x000000ff09ff7812 */ /* 0x000fe2000782c0ff */
[C---:B------:R-:W-:Y:S01]  /*83b0*/  IMAD.IADD R6, R10.reuse, 0x1, R3 ;  /* 0x000000010a067824 */ /* 0x040fe200078e0203 */
[----:B------:R-:W-:Y:S01]  /*83c0*/  ULDC.64 UR4, c[0x0][0x650] ;  /* 0x0001940000047ab9 */ /* 0x000fe20000000a00 */
[----:B------:R-:W-:Y:S01]  /*83d0*/  ISETP.GE.U32.AND P2, PT, R10, 0x5, PT ;  /* 0x000000050a00780c */ /* 0x000fe20003f46070 */
[----:B------:R-:W-:Y:S01]  /*83e0*/  BSSY B1, `(.L_x_173) ;  /* 0x000006c000017945 */ /* 0x000fe20003800000 */
[----:B------:R-:W-:Y:S01]  /*83f0*/  IMAD.MOV.U32 R21, RZ, RZ, -0x1 ;  /* 0xffffffffff157424 */ /* 0x000fe200078e00ff */
[----:B------:R-:W-:Y:S01]  /*8400*/  ISETP.GT.U32.AND P0, PT, R6, 0x4, PT ;  /* 0x000000040600780c */ /* 0x000fe20003f04070 */
[----:B------:R-:W-:Y:S01]  /*8410*/  IMAD.MOV.U32 R20, RZ, RZ, -0x1 ;  /* 0xffffffffff147424 */ /* 0x000fe200078e00ff */
[----:B------:R-:W-:Y:S02]  /*8420*/  PRMT R9, RZ, 0x7610, R9 ;  /* 0x00007610ff097816 */ /* 0x000fe40000000009 */
[----:B------:R-:W-:-:S03]  /*8430*/  ISETP.LT.U32.AND P0, PT, R10, 0x5, P0 ;  /* 0x000000050a00780c */ /* 0x000fc60000701070 */
[----:B------:R-:W0:Y:S01]  /*8440*/  @P1 S2R R5, SR_CgaCtaId ;  /* 0x0000000000051919 */ /* 0x000e220000008800 */
[----:B------:R-:W-:-:S04]  /*8450*/  @P1 MOV R4, 0x400 ;  /* 0x0000040000041802 */ /* 0x000fc80000000f00 */
[----:B0-----:R-:W-:Y:S01]  /*8460*/  @P1 LEA R3, R5, R4, 0x18 ;  /* 0x0000000405031211 */ /* 0x001fe200078ec0ff */
[----:B------:R-:W-:-:S03]  /*8470*/  IMAD.WIDE.U32 R4, R6, -0x33333333, RZ ;  /* 0xcccccccd06047825 */ /* 0x000fc600078e00ff */
[----:B------:R0:W-:Y:S01]  /*8480*/  @P1 SYNCS.ARRIVE.TRANS64.A1T0 RZ, [R3+URZ+0x68], RZ ;  /* 0x000068ff03ff19a7 */ /* 0x0001e2000810003f */
[----:B------:R-:W-:Y:S02]  /*8490*/  IADD3 R16, P1, R16, UR20, RZ ;  /* 0x0000001410107c10 */ /* 0x000fe4000ff3e0ff */
[----:B------:R-:W-:Y:S02]  /*84a0*/  SHF.R.U32.HI R5, RZ, 0x2, R5 ;  /* 0x00000002ff057819 */ /* 0x000fe40000011605 */
[----:B------:R-:W-:Y:S02]  /*84b0*/  IADD3.X R17, R17, UR13, RZ, P1, !PT ;  /* 0x0000000d11117c10 */ /* 0x000fe40008ffe4ff */
[----:B------:R-:W-:Y:S02]  /*84c0*/  PRMT R4, RZ, 0x7610, R4 ;  /* 0x00007610ff047816 */ /* 0x000fe40000000004 */
[----:B0-----:R-:W-:Y:S02]  /*84d0*/  SEL R3, RZ, 0x1, !P0 ;  /* 0x00000001ff037807 */ /* 0x001fe40004000000 */
[----:B------:R-:W-:-:S02]  /*84e0*/  ISETP.GE.U32.AND P0, PT, R16, UR4, PT ;  /* 0x0000000410007c0c */ /* 0x000fc4000bf06070 */
[----:B------:R-:W-:Y:S01]  /*84f0*/  LOP3.LUT R0, R0, R3, RZ, 0x3c, !PT ;  /* 0x0000000300007212 */ /* 0x000fe200078e3cff */
[----:B------:R-:W-:Y:S01]  /*8500*/  IMAD R3, R5, -0x5, R6 ;  /* 0xfffffffb05037824 */ /* 0x000fe200078e0206 */
[----:B------:R-:W-:Y:S01]  /*8510*/  ISETP.GE.U32.AND.EX P0, PT, R17, UR5, PT, P0 ;  /* 0x0000000511007c0c */ /* 0x000fe2000bf06100 */
[----:B------:R-:W-:Y:S01]  /*8520*/  IMAD.MOV.U32 R6, RZ, RZ, -0x1 ;  /* 0xffffffffff067424 */ /* 0x000fe200078e00ff */
[----:B------:R-:W-:-:S11]  /*8530*/  @P2 LOP3.LUT R0, R0, 0x1, R5, 0x78, !PT ;  /* 0x0000000100002812 */ /* 0x000fd600078e7805 */
[----:B------:R-:W-:Y:S05]  /*8540*/  @P0 BRA `(.L_x_174) ;  /* 0x0000000400540947 */ /* 0x000fea0003800000 */
[----:B------:R-:W0:Y:S01]  /*8550*/  S2R R15, SR_CTAID.X ;  /* 0x00000000000f7919 */ /* 0x000e220000002500 */
[----:B------:R-:W-:Y:S01]  /*8560*/  ULDC.64 UR4, c[0x0][0x628] ;  /* 0x00018a0000047ab9 */ /* 0x000fe20000000a00 */
[----:B------:R-:W-:Y:S01]  /*8570*/  ULDC UR7, c[0x0][0x630] ;  /* 0x00018c0000077ab9 */ /* 0x000fe20000000800 */
[----:B------:R-:W-:Y:S01]  /*8580*/  ISETP.NE.U32.AND P0, PT, RZ, UR4, PT ;  /* 0x00000004ff007c0c */ /* 0x000fe2000bf05070 */
[----:B------:R-:W1:Y:S01]  /*8590*/  S2R R20, SR_CTAID.Y ;  /* 0x0000000000147919 */ /* 0x000e620000002600 */
[----:B------:R-:W-:Y:S01]  /*85a0*/  ULDC UR8, c[0x0][0x150] ;  /* 0x0000540000087ab9 */ /* 0x000fe20000000800 */
[----:B------:R-:W-:Y:S01]  /*85b0*/  IMAD.MOV.U32 R4, RZ, RZ, R16 ;  /* 0x000000ffff047224 */ /* 0x000fe200078e0010 */
[----:B------:R-:W-:Y:S01]  /*85c0*/  ISETP.NE.AND.EX P0, PT, RZ, UR5, PT, P0 ;  /* 0x00000005ff007c0c */ /* 0x000fe2000bf05300 */
[----:B------:R-:W-:Y:S01]  /*85d0*/  IMAD.MOV.U32 R5, RZ, RZ, R17 ;  /* 0x000000ffff057224 */ /* 0x000fe200078e0011 */
[----:B0-----:R-:W-:-:S11]  /*85e0*/  I2FP.F32.U32 R22, R15 ;  /* 0x0000000f00167245 */ /* 0x001fd60000201000 */
[----:B------:R-:W-:Y:S05]  /*85f0*/  @!P0 BRA `(.L_x_175) ;  /* 0x0000000000288947 */ /* 0x000fea0003800000 */
[----:B------:R-:W-:Y:S02]  /*8600*/  ULDC UR6, c[0x0][0x634] ;  /* 0x00018d0000067ab9 */ /* 0x000fe40000000800 */
[----:B------:R-:W-:-:S05]  /*8610*/  IADD3 R5, P0, R16, UR6, RZ ;  /* 0x0000000610057c10 */ /* 0x000fca000ff1e0ff */
[----:B------:R-:W-:-:S04]  /*8620*/  IMAD.X R21, RZ, RZ, R17, P0 ;  /* 0x000000ffff157224 */ /* 0x000fc800000e0611 */
[----:B------:R-:W-:-:S04]  /*8630*/  IMAD.WIDE.U32 R6, R21, UR4, RZ ;  /* 0x0000000415067c25 */ /* 0x000fc8000f8e00ff */
[----:B------:R-:W-:-:S04]  /*8640*/  IMAD.WIDE.U32 R6, P0, R5, UR5, R6 ;  /* 0x0000000505067c25 */ /* 0x000fc8000f800006 */
[----:B------:R-:W-:-:S04]  /*8650*/  IMAD.WIDE.U32 R4, R5, UR4, RZ ;  /* 0x0000000405047c25 */ /* 0x000fc8000f8e00ff */
[----:B------:R-:W-:Y:S01]  /*8660*/  IMAD.MOV.U32 R4, RZ, RZ, R7 ;  /* 0x000000ffff047224 */ /* 0x000fe200078e0007 */
[----:B------:R-:W-:Y:S01]  /*8670*/  IADD3 RZ, P1, R5, R6, RZ ;  /* 0x0000000605ff7210 */ /* 0x000fe20007f3e0ff */
[----:B------:R-:W-:-:S04]  /*8680*/  IMAD.X R5, RZ, RZ, RZ, P0 ;  /* 0x000000ffff057224 */ /* 0x000fc800000e06ff */
[----:B------:R-:W-:-:S08]  /*8690*/  IMAD.WIDE.U32.X R4, R21, UR5, R4, P1 ;  /* 0x0000000515047c25 */ /* 0x000fd000088e0404 */
.L_x_175:
[--C-:B------:R-:W-:Y:S01]  /*86a0*/  SHF.R.U64 R14, R4, UR7, R5.reuse ;  /* 0x00000007040e7c19 */ /* 0x100fe20008001205 */
[----:B------:R-:W-:Y:S01]  /*86b0*/  FMUL R22, R22, UR8 ;  /* 0x0000000816167c20 */ /* 0x000fe20008400000 */
[----:B------:R-:W-:Y:S01]  /*86c0*/  SHF.R.U32.HI R4, RZ, UR7, R5 ;  /* 0x00000007ff047c19 */ /* 0x000fe20008011605 */
[----:B------:R-:W0:Y:S01]  /*86d0*/  LDC R6, c[0x0][0x144] ;  /* 0x00005100ff067b82 */ /* 0x000e220000000800 */
[----:B------:R-:W-:Y:S01]  /*86e0*/  IADD3 R5, P0, RZ, -R14, RZ ;  /* 0x8000000eff057210 */ /* 0x000fe20007f1e0ff */
[----:B------:R-:W-:Y:S01]  /*86f0*/  ULDC UR6, c[0x0][0x154] ;  /* 0x0000550000067ab9 */ /* 0x000fe20000000800 */
[----:B-1----:R-:W-:Y:S01]  /*8700*/  I2FP.F32.U32 R7, R20 ;  /* 0x0000001400077245 */ /* 0x002fe20000201000 */
[----:B------:R-:W1:Y:S01]  /*8710*/  F2I.U32.TRUNC.NTZ R22, R22 ;  /* 0x0000001600167305 */ /* 0x000e62000020f000 */
[----:B------:R-:W-:Y:S01]  /*8720*/  ULDC.64 UR4, c[0x0][0x620] ;  /* 0x0001880000047ab9 */ /* 0x000fe20000000a00 */
[----:B------:R-:W-:Y:S01]  /*8730*/  IMAD.X R4, RZ, RZ, ~R4, P0 ;  /* 0x000000ffff047224 */ /* 0x000fe200000e0e04 */
[----:B------:R-:W-:Y:S01]  /*8740*/  ISETP.NE.AND P2, PT, R2, 0x1, PT ;  /* 0x000000010200780c */ /* 0x000fe20003f45270 */
[----:B------:R-:W-:Y:S01]  /*8750*/  FMUL R23, R7, UR6 ;  /* 0x0000000607177c20 */ /* 0x000fe20008400000 */
[----:B------:R-:W2:Y:S01]  /*8760*/  LDC R25, c[0x0][0x148] ;  /* 0x00005200ff197b82 */ /* 0x000ea20000000800 */
[----:B------:R-:W-:Y:S01]  /*8770*/  IMAD R4, R4, UR4, RZ ;  /* 0x0000000404047c24 */ /* 0x000fe2000f8e02ff */
[----:B------:R-:W-:-:S02]  /*8780*/  ULDC.64 UR6, c[0x0][0x640] ;  /* 0x0001900000067ab9 */ /* 0x000fc40000000a00 */
[----:B------:R-:W-:Y:S01]  /*8790*/  ISETP.NE.U32.AND P0, PT, RZ, UR6, PT ;  /* 0x00000006ff007c0c */ /* 0x000fe2000bf05070 */
[----:B------:R-:W3:Y:S01]  /*87a0*/  F2I.U32.TRUNC.NTZ R23, R23 ;  /* 0x0000001700177305 */ /* 0x000ee2000020f000 */
[C---:B------:R-:W-:Y:S02]  /*87b0*/  IMAD R7, R5.reuse, UR5, R4 ;  /* 0x0000000505077c24 */ /* 0x040fe4000f8e0204 */
[----:B------:R-:W-:Y:S01]  /*87c0*/  IMAD.WIDE.U32 R4, R5, UR4, R16 ;  /* 0x0000000405047c25 */ /* 0x000fe2000f8e0010 */
[----:B------:R-:W-:Y:S01]  /*87d0*/  ULDC UR4, c[0x0][0x618] ;  /* 0x0001860000047ab9 */ /* 0x000fe20000000800 */
[----:B------:R-:W-:Y:S02]  /*87e0*/  ISETP.NE.AND.EX P0, PT, RZ, UR7, PT, P0 ;  /* 0x00000007ff007c0c */ /* 0x000fe4000bf05300 */
[----:B------:R-:W-:Y:S02]  /*87f0*/  IMAD.IADD R5, R5, 0x1, R7 ;  /* 0x0000000105057824 */ /* 0x000fe400078e0207 */
[----:B-1----:R-:W-:-:S03]  /*8800*/  IMAD.MOV R22, RZ, RZ, -R22 ;  /* 0x000000ffff167224 */ /* 0x002fc600078e0a16 */
[----:B------:R-:W-:Y:S01]  /*8810*/  SHF.R.U64 R21, R4, UR4, R5 ;  /* 0x0000000404157c19 */ /* 0x000fe20008001205 */
[----:B0-----:R-:W-:Y:S01]  /*8820*/  IMAD R15, R6, R22, R15 ;  /* 0x00000016060f7224 */ /* 0x001fe200078e020f */
[----:B------:R-:W-:Y:S01]  /*8830*/  SHF.R.U32.HI R4, RZ, UR4, R5 ;  /* 0x00000004ff047c19 */ /* 0x000fe20008011605 */
[----:B------:R-:W-:Y:S01]  /*8840*/  ULDC UR4, c[0x0][0x608] ;  /* 0x0001820000047ab9 */ /* 0x000fe20000000800 */
[----:B---3--:R-:W-:Y:S02]  /*8850*/  IMAD.MOV R6, RZ, RZ, -R23 ;  /* 0x000000ffff067224 */ /* 0x008fe400078e0a17 */
[--C-:B------:R-:W-:Y:S02]  /*8860*/  SHF.R.U64 R22, R21, UR4, R4.reuse ;  /* 0x0000000415167c19 */ /* 0x100fe40008001204 */
[----:B------:R-:W-:Y:S01]  /*8870*/  SHF.R.U32.HI R5, RZ, UR4, R4 ;  /* 0x00000004ff057c19 */ /* 0x000fe20008011604 */
[----:B------:R-:W-:Y:S01]  /*8880*/  ULDC UR4, c[0x0][0x658] ;  /* 0x0001960000047ab9 */ /* 0x000fe20000000800 */
[----:B--2---:R-:W-:-:S02]  /*8890*/  @P2 IMAD R15, R25, R6, R20 ;  /* 0x00000006190f2224 */ /* 0x004fc400078e0214 */
[--C-:B------:R-:W-:Y:S02]  /*88a0*/  SHF.R.U64 R20, R22, UR4, R5.reuse ;  /* 0x0000000416147c19 */ /* 0x100fe40008001205 */
[----:B------:R-:W-:-:S03]  /*88b0*/  SHF.R.U32.HI R23, RZ, UR4, R5 ;  /* 0x00000004ff177c19 */ /* 0x000fc60008011605 */
[----:B------:R-:W-:Y:S02]  /*88c0*/  IMAD.MOV.U32 R6, RZ, RZ, R20 ;  /* 0x000000ffff067224 */ /* 0x000fe400078e0014 */
[----:B------:R-:W-:Y:S01]  /*88d0*/  IMAD.MOV.U32 R5, RZ, RZ, R23 ;  /* 0x000000ffff057224 */ /* 0x000fe200078e0017 */
[----:B------:R-:W-:Y:S06]  /*88e0*/  @!P0 BRA `(.L_x_176) ;  /* 0x00000000002c8947 */ /* 0x000fec0003800000 */
        /* <DEDUP_REMOVED lines=9> */
[----:B------:R-:W-:-:S04]  /*8980*/  IMAD.WIDE.U32.X R4, R23, UR7, R4, P1 ;  /* 0x0000000717047c25 */ /* 0x000fc800088e0404 */
[----:B------:R-:W-:-:S07]  /*8990*/  IMAD.MOV.U32 R6, RZ, RZ, R4 ;  /* 0x000000ffff067224 */ /* 0x000fce00078e0004 */
.L_x_176:
[----:B------:R-:W-:Y:S01]  /*89a0*/  ULDC UR4, c[0x0][0x648] ;  /* 0x0001920000047ab9 */ /* 0x000fe20000000800 */
[----:B------:R-:W-:Y:S01]  /*89b0*/  LOP3.LUT R4, R22, UR17, RZ, 0xc0, !PT ;  /* 0x0000001116047c12 */ /* 0x000fe2000f8ec0ff */
[----:B------:R-:W-:Y:S01]  /*89c0*/  ULDC UR5, c[0x0][0x610] ;  /* 0x0001840000057ab9 */ /* 0x000fe20000000800 */
[----:B------:R-:W-:Y:S01]  /*89d0*/  SHF.R.U64 R5, R6, UR4, R5 ;  /* 0x0000000406057c19 */ /* 0x000fe20008001205 */
[----:B------:R-:W-:Y:S01]  /*89e0*/  ULDC UR4, c[0x0][0x638] ;  /* 0x00018e0000047ab9 */ /* 0x000fe20000000800 */
[----:B------:R-:W-:-:S03]  /*89f0*/  LOP3.LUT R21, R21, UR16, RZ, 0xc0, !PT ;  /* 0x0000001015157c12 */ /* 0x000fc6000f8ec0ff */
[----:B------:R-:W-:Y:S02]  /*8a00*/  IMAD.MOV R7, RZ, RZ, -R5 ;  /* 0x000000ffff077224 */ /* 0x000fe400078e0a05 */
[----:B------:R-:W-:Y:S02]  /*8a10*/  IMAD R4, R5, UR18, R4 ;  /* 0x0000001205047c24 */ /* 0x000fe4000f8e0204 */
[----:B------:R-:W-:Y:S01]  /*8a20*/  IMAD R20, R7, UR4, R20 ;  /* 0x0000000407147c24 */ /* 0x000fe2000f8e0214 */
[----:B------:R-:W-:Y:S01]  /*8a30*/  ULDC UR4, c[0x0][0x600] ;  /* 0x0001800000047ab9 */ /* 0x000fe20000000800 */
[----:B------:R-:W-:Y:S02]  /*8a40*/  IMAD R15, R4, UR5, R15 ;  /* 0x00000005040f7c24 */ /* 0x000fe4000f8e020f */
[----:B------:R-:W-:Y:S02]  /*8a50*/  IMAD R6, R20, UR4, R21 ;  /* 0x0000000414067c24 */ /* 0x000fe4000f8e0215 */
[----:B------:R-:W-:-:S03]  /*8a60*/  IMAD.MOV.U32 R4, RZ, RZ, 0x1 ;  /* 0x00000001ff047424 */ /* 0x000fc600078e00ff */
[----:B------:R-:W-:Y:S02]  /*8a70*/  SEL R20, R6, R15, !P2 ;  /* 0x0000000f06147207 */ /* 0x000fe40005000000 */
[----:B------:R-:W-:Y:S01]  /*8a80*/  SEL R21, R15, R6, !P2 ;  /* 0x000000060f157207 */ /* 0x000fe20005000000 */
[----:B------:R-:W-:-:S07]  /*8a90*/  IMAD.MOV.U32 R6, RZ, RZ, R14 ;  /* 0x000000ffff067224 */ /* 0x000fce00078e000e */
.L_x_174:
[----:B------:R-:W-:Y:S05]  /*8aa0*/  BSYNC B1 ;  /* 0x0000000000017941 */ /* 0x000fea0003800000 */
.L_x_173:
[----:B------:R-:W-:-:S13]  /*8ab0*/  LOP3.LUT P0, RZ, R4, 0xff, RZ, 0xc0, !PT ;  /* 0x000000ff04ff7812 */ /* 0x000fda000780c0ff */
[----:B------:R-:W-:Y:S05]  /*8ac0*/  @P0 BRA `(.L_x_177) ;  /* 0xfffffff400400947 */ /* 0x000fea000383ffff */
[----:B------:R-:W-:Y:S05]  /*8ad0*/  BSYNC B0 ;  /* 0x0000000000007941 */ /* 0x000fea0003800000 */
.L_x_166:
[----:B------:R-:W-:-:S03]  /*8ae0*/  UMOV UR4, 0xffffffff ;  /* 0xffffffff00047882 */ /* 0x000fc60000000000 */
[----:B------:R-:W-:Y:S05]  /*8af0*/  BRA.DIV UR4, `(.L_x_178) ;  /* 0x0000000604387947 */ /* 0x000fea000b800000 */
[----:B------:R-:W-:-:S13]  /*8b00*/  ELECT P6, URZ, PT ;  /* 0x00000000003f782f */ /* 0x000fda00038c0000 */
.L_x_193:
[----:B------:R-:W-:Y:S04]  /*8b10*/  BSSY B0, `(.L_x_179) ;  /* 0x0000034000007945 */ /* 0x000fe80003800000 */
[----:B------:R-:W-:Y:S05]  /*8b20*/  @!P6 BRA `(.L_x_180) ;  /* 0x0000000000c8e947 */ /* 0x000fea0003800000 */
[----:B------:R-:W-:-:S04]  /*8b30*/  LOP3.LUT R19, R19, 0x2, RZ, 0xfc, !PT ;  /* 0x0000000213137812 */ /* 0x000fc800078efcff */
[----:B------:R-:W-:-:S13]  /*8b40*/  ISETP.NE.AND P0, PT, R19, 0x3, PT ;  /* 0x000000031300780c */ /* 0x000fda0003f05270 */
[----:B------:R-:W-:Y:S05]  /*8b50*/  @!P0 BRA `(.L_x_181) ;  /* 0x0000000000048947 */ /* 0x000fea0003800000 */
[----:B------:R-:W-:Y:S01]  /*8b60*/  BPT.TRAP 0x1 ;  /* 0x000000040000795c */ /* 0x000fe20000300000 */
.L_x_181:
[----:B------:R-:W0:Y:S01]  /*8b70*/  S2R R5, SR_CgaCtaId ;  /* 0x0000000000057919 */ /* 0x000e220000008800 */
[----:B------:R-:W-:Y:S02]  /*8b80*/  MOV R2, 0x400 ;  /* 0x0000040000027802 */ /* 0x000fe40000000f00 */
[----:B------:R-:W-:Y:S02]  /*8b90*/  SHF.L.U32 R4, R0, 0x1f, RZ ;  /* 0x0000001f00047819 */ /* 0x000fe400000006ff */
[----:B0-----:R-:W-:-:S05]  /*8ba0*/  LEA R2, R5, R2, 0x18 ;  /* 0x0000000205027211 */ /* 0x001fca00078ec0ff */
[----:B------:R-:W-:-:S04]  /*8bb0*/  VIADD R2, R2, 0x28 ;  /* 0x0000002802027836 */ /* 0x000fc80000000000 */
[C---:B------:R-:W-:Y:S02]  /*8bc0*/  IMAD R7, R3.reuse, 0x8, R2 ;  /* 0x0000000803077824 */ /* 0x040fe400078e0202 */
[----:B------:R-:W-:Y:S02]  /*8bd0*/  VIADD R3, R3, 0x1 ;  /* 0x0000000103037836 */ /* 0x000fe40000000000 */
[----:B------:R-:W0:Y:S03]  /*8be0*/  SYNCS.PHASECHK.TRANS64.TRYWAIT P0, [R7+URZ], R4 ;  /* 0x00000004070075a7 */ /* 0x000e26000800017f */
[----:B------:R-:W-:-:S04]  /*8bf0*/  ISETP.NE.AND P1, PT, R3, 0x5, PT ;  /* 0x000000050300780c */ /* 0x000fc80003f25270 */
[----:B------:R-:W-:Y:S02]  /*8c00*/  SEL R5, RZ, 0x1, P1 ;  /* 0x00000001ff057807 */ /* 0x000fe40000800000 */
[----:B------:R-:W-:Y:S02]  /*8c10*/  SEL R3, R3, RZ, P1 ;  /* 0x000000ff03037207 */ /* 0x000fe40000800000 */
[----:B------:R-:W-:-:S03]  /*8c20*/  LOP3.LUT R6, R0, R5, RZ, 0x3c, !PT ;  /* 0x0000000500067212 */ /* 0x000fc600078e3cff */
[----:B------:R-:W-:Y:S01]  /*8c30*/  IMAD R8, R3, 0x8, R2 ;  /* 0x0000000803087824 */ /* 0x000fe200078e0202 */
[----:B------:R-:W-:Y:S01]  /*8c40*/  SHF.L.U32 R5, R6, 0x1f, RZ ;  /* 0x0000001f06057819 */ /* 0x000fe200000006ff */
[----:B0-----:R-:W-:Y:S06]  /*8c50*/  @!P0 BRA `(.L_x_182) ;  /* 0x0000000400008947 */ /* 0x001fec0003800000 */
.L_x_194:
[----:B------:R-:W1:Y:S01]  /*8c60*/  SYNCS.PHASECHK.TRANS64.TRYWAIT P0, [R8+URZ], R5 ;  /* 0x00000005080075a7 */ /* 0x000e62000800017f */
[----:B------:R-:W-:-:S05]  /*8c70*/  VIADD R0, R3, 0x1 ;  /* 0x0000000103007836 */ /* 0x000fca0000000000 */
[----:B------:R-:W-:-:S04]  /*8c80*/  ISETP.NE.AND P1, PT, R0, 0x5, PT ;  /* 0x000000050000780c */ /* 0x000fc80003f25270 */
[----:B------:R-:W-:Y:S02]  /*8c90*/  SEL R3, RZ, 0x1, P1 ;  /* 0x00000001ff037807 */ /* 0x000fe40000800000 */
[----:B0-----:R-:W-:Y:S02]  /*8ca0*/  SEL R7, R0, RZ, P1 ;  /* 0x000000ff00077207 */ /* 0x001fe40000800000 */
[----:B------:R-:W-:-:S03]  /*8cb0*/  LOP3.LUT R6, R6, R3, RZ, 0x3c, !PT ;  /* 0x0000000306067212 */ /* 0x000fc600078e3cff */
[----:B------:R-:W-:Y:S01]  /*8cc0*/  IMAD R9, R7, 0x8, R2 ;  /* 0x0000000807097824 */ /* 0x000fe200078e0202 */
[----:B------:R-:W-:Y:S01]  /*8cd0*/  SHF.L.U32 R4, R6, 0x1f, RZ ;  /* 0x0000001f06047819 */ /* 0x000fe200000006ff */
[----:B-1----:R-:W-:Y:S06]  /*8ce0*/  @!P0 BRA `(.L_x_183) ;  /* 0x0000000000f08947 */ /* 0x002fec0003800000 */
.L_x_195:
[----:B------:R-:W1:Y:S01]  /*8cf0*/  SYNCS.PHASECHK.TRANS64.TRYWAIT P0, [R9+URZ], R4 ;  /* 0x00000004090075a7 */ /* 0x000e62000800017f */
[----:B------:R-:W-:-:S05]  /*8d00*/  VIADD R0, R7, 0x1 ;  /* 0x0000000107007836 */ /* 0x000fca0000000000 */
[----:B------:R-:W-:-:S04]  /*8d10*/  ISETP.NE.AND P1, PT, R0, 0x5, PT ;  /* 0x000000050000780c */ /* 0x000fc80003f25270 */
[----:B------:R-:W-:Y:S02]  /*8d20*/  SEL R3, RZ, 0x1, P1 ;  /* 0x00000001ff037807 */ /* 0x000fe40000800000 */
[----:B------:R-:W-:Y:S02]  /*8d30*/  SEL R7, R0, RZ, P1 ;  /* 0x000000ff00077207 */ /* 0x000fe40000800000 */
[----:B------:R-:W-:-:S03]  /*8d40*/  LOP3.LUT R11, R6, R3, RZ, 0x3c, !PT ;  /* 0x00000003060b7212 */ /* 0x000fc600078e3cff */
[----:B------:R-:W-:Y:S01]  /*8d50*/  IMAD R6, R7, 0x8, R2 ;  /* 0x0000000807067824 */ /* 0x000fe200078e0202 */
[----:B0-----:R-:W-:Y:S01]  /*8d60*/  SHF.L.U32 R5, R11, 0x1f, RZ ;  /* 0x0000001f0b057819 */ /* 0x001fe200000006ff */
[----:B-1----:R-:W-:Y:S06]  /*8d70*/  @!P0 BRA `(.L_x_184) ;  /* 0x0000000000e08947 */ /* 0x002fec0003800000 */
.L_x_196:
[----:B------:R-:W1:Y:S01]  /*8d80*/  SYNCS.PHASECHK.TRANS64.TRYWAIT P0, [R6+URZ], R5 ;  /* 0x00000005060075a7 */ /* 0x000e62000800017f */
[----:B------:R-:W-:-:S05]  /*8d90*/  VIADD R0, R7, 0x1 ;  /* 0x0000000107007836 */ /* 0x000fca0000000000 */
[----:B------:R-:W-:-:S04]  /*8da0*/  ISETP.NE.AND P1, PT, R0, 0x5, PT ;  /* 0x000000050000780c */ /* 0x000fc80003f25270 */
[----:B0-----:R-:W-:Y:S02]  /*8db0*/  SEL R4, RZ, 0x1, P1 ;  /* 0x00000001ff047807 */ /* 0x001fe40000800000 */
[----:B------:R-:W-:Y:S02]  /*8dc0*/  SEL R3, R0, RZ, P1 ;  /* 0x000000ff00037207 */ /* 0x000fe40000800000 */
[----:B------:R-:W-:Y:S01]  /*8dd0*/  LOP3.LUT R0, R11, R4, RZ, 0x3c, !PT ;  /* 0x000000040b007212 */ /* 0x000fe200078e3cff */
[----:B-1----:R-:W-:Y:S06]  /*8de0*/  @!P0 BRA `(.L_x_185) ;  /* 0x0000000000d88947 */ /* 0x002fec0003800000 */
.L_x_197:
[----:B------:R-:W-:Y:S01]  /*8df0*/  IMAD R3, R3, 0x8, R2 ;  /* 0x0000000803037824 */ /* 0x000fe200078e0202 */
[----:B------:R-:W-:-:S07]  /*8e00*/  SHF.L.U32 R0, R0, 0x1f, RZ ;  /* 0x0000001f00007819 */ /* 0x000fce00000006ff */
.L_x_186:
[----:B-1----:R1:W2:Y:S02]  /*8e10*/  SYNCS.PHASECHK.TRANS64.TRYWAIT P0, [R3+URZ], R0 ;  /* 0x00000000030075a7 */ /* 0x0022a4000800017f */
[----:B--2---:R-:W-:Y:S05]  /*8e20*/  @!P0 NANOSLEEP.SYNCS 0x989680 ;  /* 0x009896800000895d */ /* 0x004fea0003900000 */
[----:B------:R-:W2:Y:S02]  /*8e30*/  @!P0 SYNCS.PHASECHK.TRANS64 P0, [R3+URZ], R0 ;  /* 0x00000000030085a7 */ /* 0x000ea4000800007f */
[----:B--2---:R-:W-:Y:S05]  /*8e40*/  @!P0 BRA `(.L_x_186) ;  /* 0xfffffffc00f08947 */ /* 0x004fea000383ffff */
.L_x_180:
[----:B------:R-:W-:Y:S05]  /*8e50*/  BSYNC B0 ;  /* 0x0000000000007941 */ /* 0x000fea0003800000 */
.L_x_179:
[----:B------:R-:W-:Y:S05]  /*8e60*/  EXIT ;  /* 0x000000000000794d */ /* 0x000fea0003800000 */
.L_x_21:
[----:B----4-:R4:W0:Y:S02]  /*8e70*/  SYNCS.PHASECHK.TRANS64.TRYWAIT P1, [R3+URZ], R0 ;  /* 0x00000000030075a7 */ /* 0x010824000802017f */
[----:B0-----:R-:W-:Y:S05]  /*8e80*/  @!P1 NANOSLEEP.SYNCS 0x989680 ;  /* 0x009896800000995d */ /* 0x001fea0003900000 */
[----:B------:R-:W0:Y:S02]  /*8e90*/  @!P1 SYNCS.PHASECHK.TRANS64 P1, [R3+URZ], R0 ;  /* 0x00000000030095a7 */ /* 0x000e24000802007f */
[----:B0-----:R-:W-:Y:S05]  /*8ea0*/  @!P1 BRA `(.L_x_21) ;  /* 0xfffffffc00f09947 */ /* 0x001fea000383ffff */
[----:B------:R-:W-:Y:S05]  /*8eb0*/  BRA `(.L_x_20) ;  /* 0xffffff8400a07947 */ /* 0x000fea000383ffff */
.L_x_26:
[----:B-1----:R1:W3:Y:S02]  /*8ec0*/  SYNCS.PHASECHK.TRANS64.TRYWAIT P1, [R5+URZ], R4 ;  /* 0x00000004050075a7 */ /* 0x0022e4000802017f */
[----:B---3--:R-:W-:Y:S05]  /*8ed0*/  @!P1 NANOSLEEP.SYNCS 0x989680 ;  /* 0x009896800000995d */ /* 0x008fea0003900000 */
[----:B------:R-:W3:Y:S02]  /*8ee0*/  @!P1 SYNCS.PHASECHK.TRANS64 P1, [R5+URZ], R4 ;  /* 0x00000004050095a7 */ /* 0x000ee4000802007f */
[----:B---3--:R-:W-:Y:S05]  /*8ef0*/  @!P1 BRA `(.L_x_26) ;  /* 0xfffffffc00f09947 */ /* 0x008fea000383ffff */
[----:B------:R-:W-:Y:S05]  /*8f00*/  BRA `(.L_x_25) ;  /* 0xffffff8800f07947 */ /* 0x000fea000383ffff */
.L_x_167:
[----:B------:R-:W-:Y:S01]  /*8f10*/  BSSY B1, `(.L_x_187) ;  /* 0x0000006000017945 */ /* 0x000fe20003800000 */
[----:B------:R-:W-:-:S07]  /*8f20*/  IMAD.MOV.U32 R15, RZ, RZ, -0x1 ;  /* 0xffffffffff0f7424 */ /* 0x000fce00078e00ff */
[----:B------:R-:W-:Y:S05]  /*8f30*/  WARPSYNC.COLLECTIVE R15, `(.L_x_188) ;  /* 0x000000000f0c7348 */ /* 0x000fea0003c00000 */
[----:B------:R-:W-:Y:S02]  /*8f40*/  ELECT P6, UR62, PT ;  /* 0x00000000003e782f */ /* 0x000fe400038c0000 */
[----:B------:R-:W-:Y:S01]  /*8f50*/  MOV R14, UR62 ;  /* 0x0000003e000e7c02 */ /* 0x000fe20008000f00 */
[----:B------:R-:W-:Y:S10]  /*8f60*/  ENDCOLLECTIVE ;  /* 0x000000000000791b */ /* 0x000ff40003800000 */
.L_x_188:
[----:B------:R-:W-:Y:S05]  /*8f70*/  BSYNC B1 ;  /* 0x0000000000017941 */ /* 0x000fea0003800000 */
.L_x_187:
[----:B------:R-:W-:Y:S05]  /*8f80*/  BRA `(.L_x_189) ;  /* 0xfffffff0001c7947 */ /* 0x000fea000383ffff */
.L_x_170:
[----:B-1----:R1:W2:Y:S02]  /*8f90*/  SYNCS.PHASECHK.TRANS64.TRYWAIT P0, [R23+URZ+0x28], R14 ;  /* 0x0000280e170075a7 */ /* 0x0022a4000800017f */
[----:B--2---:R-:W-:Y:S05]  /*8fa0*/  @!P0 NANOSLEEP.SYNCS 0x989680 ;  /* 0x009896800000895d */ /* 0x004fea0003900000 */
[----:B------:R-:W2:Y:S02]  /*8fb0*/  @!P0 SYNCS.PHASECHK.TRANS64 P0, [R23+URZ+0x28], R14 ;  /* 0x0000280e170085a7 */ /* 0x000ea4000800007f */
[----:B--2---:R-:W-:Y:S05]  /*8fc0*/  @!P0 BRA `(.L_x_170) ;  /* 0xfffffffc00f08947 */ /* 0x004fea000383ffff */
[----:B------:R-:W-:Y:S05]  /*8fd0*/  BRA `(.L_x_190) ;  /* 0xfffffff000547947 */ /* 0x000fea000383ffff */
.L_x_178:
[----:B------:R-:W-:Y:S01]  /*8fe0*/  BSSY B0, `(.L_x_191) ;  /* 0x0000006000007945 */ /* 0x000fe20003800000 */
[----:B------:R-:W-:-:S07]  /*8ff0*/  IMAD.MOV.U32 R15, RZ, RZ, -0x1 ;  /* 0xffffffffff0f7424 */ /* 0x000fce00078e00ff */
[----:B------:R-:W-:Y:S05]  /*9000*/  WARPSYNC.COLLECTIVE R15, `(.L_x_192) ;  /* 0x000000000f0c7348 */ /* 0x000fea0003c00000 */
[----:B------:R-:W-:Y:S02]  /*9010*/  ELECT P6, UR62, PT ;  /* 0x00000000003e782f */ /* 0x000fe400038c0000 */
[----:B------:R-:W-:Y:S01]  /*9020*/  MOV R14, UR62 ;  /* 0x0000003e000e7c02 */ /* 0x000fe20008000f00 */
[----:B------:R-:W-:Y:S10]  /*9030*/  ENDCOLLECTIVE ;  /* 0x000000000000791b */ /* 0x000ff40003800000 */
.L_x_192:
[----:B------:R-:W-:Y:S05]  /*9040*/  BSYNC B0 ;  /* 0x0000000000007941 */ /* 0x000fea0003800000 */
.L_x_191:
[----:B------:R-:W-:Y:S05]  /*9050*/  BRA `(.L_x_193) ;  /* 0xfffffff800ac7947 */ /* 0x000fea000383ffff */
.L_x_182:
[----:B0-----:R0:W1:Y:S02]  /*9060*/  SYNCS.PHASECHK.TRANS64.TRYWAIT P0, [R7+URZ], R4 ;  /* 0x00000004070075a7 */ /* 0x001064000800017f */
[----:B-1----:R-:W-:Y:S05]  /*9070*/  @!P0 NANOSLEEP.SYNCS 0x989680 ;  /* 0x009896800000895d */ /* 0x002fea0003900000 */
[----:B------:R-:W1:Y:S02]  /*9080*/  @!P0 SYNCS.PHASECHK.TRANS64 P0, [R7+URZ], R4 ;  /* 0x00000004070085a7 */ /* 0x000e64000800007f */
[----:B-1----:R-:W-:Y:S05]  /*9090*/  @!P0 BRA `(.L_x_182) ;  /* 0xfffffffc00f08947 */ /* 0x002fea000383ffff */
[----:B------:R-:W-:Y:S05]  /*90a0*/  BRA `(.L_x_194) ;  /* 0xfffffff800ec7947 */ /* 0x000fea000383ffff */
.L_x_183:
[----:B0-----:R0:W1:Y:S02]  /*90b0*/  SYNCS.PHASECHK.TRANS64.TRYWAIT P0, [R8+URZ], R5 ;  /* 0x00000005080075a7 */ /* 0x001064000800017f */
[----:B-1----:R-:W-:Y:S05]  /*90c0*/  @!P0 NANOSLEEP.SYNCS 0x989680 ;  /* 0x009896800000895d */ /* 0x002fea0003900000 */
[----:B------:R-:W1:Y:S02]  /*90d0*/  @!P0 SYNCS.PHASECHK.TRANS64 P0, [R8+URZ], R5 ;  /* 0x00000005080085a7 */ /* 0x000e64000800007f */
[----:B-1----:R-:W-:Y:S05]  /*90e0*/  @!P0 BRA `(.L_x_183) ;  /* 0xfffffffc00f08947 */ /* 0x002fea000383ffff */
[----:B------:R-:W-:Y:S05]  /*90f0*/  BRA `(.L_x_195) ;  /* 0xfffffff800fc7947 */ /* 0x000fea000383ffff */
.L_x_184:
[----:B0-----:R0:W1:Y:S02]  /*9100*/  SYNCS.PHASECHK.TRANS64.TRYWAIT P0, [R9+URZ], R4 ;  /* 0x00000004090075a7 */ /* 0x001064000800017f */
[----:B-1----:R-:W-:Y:S05]  /*9110*/  @!P0 NANOSLEEP.SYNCS 0x989680 ;  /* 0x009896800000895d */ /* 0x002fea0003900000 */
[----:B------:R-:W1:Y:S02]  /*9120*/  @!P0 SYNCS.PHASECHK.TRANS64 P0, [R9+URZ], R4 ;  /* 0x00000004090085a7 */ /* 0x000e64000800007f */
[----:B-1----:R-:W-:Y:S05]  /*9130*/  @!P0 BRA `(.L_x_184) ;  /* 0xfffffffc00f08947 */ /* 0x002fea000383ffff */
[----:B------:R-:W-:Y:S05]  /*9140*/  BRA `(.L_x_196) ;  /* 0xfffffffc000c7947 */ /* 0x000fea000383ffff */
.L_x_185:
[----:B0-----:R0:W1:Y:S02]  /*9150*/  SYNCS.PHASECHK.TRANS64.TRYWAIT P0, [R6+URZ], R5 ;  /* 0x00000005060075a7 */ /* 0x001064000800017f */
[----:B-1----:R-:W-:Y:S05]  /*9160*/  @!P0 NANOSLEEP.SYNCS 0x989680 ;  /* 0x009896800000895d */ /* 0x002fea0003900000 */
[----:B------:R-:W1:Y:S02]  /*9170*/  @!P0 SYNCS.PHASECHK.TRANS64 P0, [R6+URZ], R5 ;  /* 0x00000005060085a7 */ /* 0x000e64000800007f */
[----:B-1----:R-:W-:Y:S05]  /*9180*/  @!P0 BRA `(.L_x_185) ;  /* 0xfffffffc00f08947 */ /* 0x002fea000383ffff */
[----:B------:R-:W-:Y:S05]  /*9190*/  BRA `(.L_x_197) ;  /* 0xfffffffc00147947 */ /* 0x000fea000383ffff */
.L_x_198:
[----:B------:R-:W-:-:S00]  /*91a0*/  BRA `(.L_x_198) ;  /* 0xfffffffc00fc7947 */ /* 0x000fc0000383ffff */
[----:B------:R-:W-:-:S00]  /*91b0*/  NOP ;  /* 0x0000000000007918 */ /* 0x000fc00000000000 */
        /* <DEDUP_REMOVED lines=12> */
.L_x_199:


//--------------------- .nv.global.init           --------------------------
	.section	.nv.global.init,"aw",@progbits
.nv.global.init:
	.type		$str$22,@object
	.size		$str$22,($str$23 - $str$22)
$str$22:
        /*0000*/ 	.byte	0x6b, 0x5f, 0x74, 0x69, 0x6c, 0x65, 0x5f, 0x63, 0x6f, 0x75, 0x6e, 0x74, 0x20, 0x3e, 0x3d, 0x20
        /*0010*/ 	.byte	0x31, 0x00
	.type		$str$23,@object
	.size		$str$23,(__unnamed_1 - $str$23)
$str$23:
        /*0012*/ 	.byte	0x2f, 0x74, 0x6d, 0x70, 0x2f, 0x63, 0x75, 0x74, 0x6c, 0x61, 0x73, 0x73, 0x5f, 0x73, 0x77, 0x65
        /*0022*/ 	.byte	0x65, 0x70, 0x5f, 0x73, 0x72, 0x63, 0x2f, 0x69, 0x6e, 0x63, 0x6c, 0x75, 0x64, 0x65, 0x2f, 0x63
        /*0032*/ 	.byte	0x75, 0x74, 0x6c, 0x61, 0x73, 0x73, 0x2f, 0x67, 0x65, 0x6d, 0x6d, 0x2f, 0x63, 0x6f, 0x6c, 0x6c
        /*0042*/ 	.byte	0x65, 0x63, 0x74, 0x69, 0x76, 0x65, 0x2f, 0x73, 0x6d, 0x39, 0x30, 0x5f, 0x6d, 0x6d, 0x61, 0x5f
        /*0052*/ 	.byte	0x74, 0x6d, 0x61, 0x5f, 0x67, 0x6d, 0x6d, 0x61, 0x5f, 0x73, 0x73, 0x5f, 0x77, 0x61, 0x72, 0x70
        /*0062*/ 	.byte	0x73, 0x70, 0x65, 0x63, 0x69, 0x61, 0x6c, 0x69, 0x7a, 0x65, 0x64, 0x2e, 0x68, 0x70, 0x70, 0x00
	.type		__unnamed_1,@object
	.size		__unnamed_1,(.L_0 - __unnamed_1)
__unnamed_1:
        /*0072*/ 	.byte	0x76, 0x6f, 0x69, 0x64, 0x20, 0x63, 0x75, 0x74, 0x6c, 0x61, 0x73, 0x73, 0x3a, 0x3a, 0x67, 0x65
        /* <DEDUP_REMOVED lines=180> */
        /*0bc2*/ 	.byte	0x79, 0x5d, 0x00
.L_0:


//--------------------- .nv.shared._ZN7cutlass13device_kernelINS_4gemm6kernel13GemmUniversalIN4cute5tupleIJiiiiEEENS1_10collective13CollectiveMmaINS1_34MainloopSm90TmaGmmaWarpSpecializedILi5ENS5_IJNS4_1CILi8EEENSA_ILi1EEESC_EEENS1_35KernelTmaWarpSpecializedCooperativeEEENS5_IJNSA_ILi256EEENSA_ILi64EEESH_EEENS_6half_tENS5_IJlSC_lEEESJ_SK_NS4_8TiledMMAINS4_8MMA_AtomIJNS4_4SM904GMMA25MMA_64x64x16_F32F16F16_SSILNSO_5MajorE0ELSQ_0ELNSO_7ScaleInE1ELSR_1EEEEEENS4_6LayoutINS5_IJNSA_ILi2EEESC_SC_EEENS5_IJSC_NSA_ILi0EEESX_EEEEENS5_IJNS4_10UnderscoreES10_S10_EEEEENS4_13SM90_TMA_LOADENS4_14ComposedLayoutINS4_7SwizzleILi3ELi4ELi3EEENS4_18smem_ptr_flag_bitsILi16EEENSU_INS5_IJSB_SH_EEENS5_IJSH_SC_EEEEEEEvNS4_8identityENS4_23SM90_TMA_LOAD_MULTICASTES1C_vS1D_EENS_8epilogue10collective6detail29Sm90TmaWarpSpecializedAdapterINS1H_15DefaultEpilogueISJ_SK_SK_NS1G_6thread17LinearCombinationISJ_Li1EffLNS1L_9ScaleType4KindE0ELNS_15FloatRoundStyleE2ESJ_EENS1_15EpilogueDefaultEEEEEvvEEEEvNT_6ParamsE --------------------------
	.section	.nv.shared._ZN7cutlass13device_kernelINS_4gemm6kernel13GemmUniversalIN4cute5tupleIJiiiiEEENS1_10collective13CollectiveMmaINS1_34MainloopSm90TmaGmmaWarpSpecializedILi5ENS5_IJNS4_1CILi8EEENSA_ILi1EEESC_EEENS1_35KernelTmaWarpSpecializedCooperativeEEENS5_IJNSA_ILi256EEENSA_ILi64EEESH_EEENS_6half_tENS5_IJlSC_lEEESJ_SK_NS4_8TiledMMAINS4_8MMA_AtomIJNS4_4SM904GMMA25MMA_64x64x16_F32F16F16_SSILNSO_5MajorE0ELSQ_0ELNSO_7ScaleInE1ELSR_1EEEEEENS4_6LayoutINS5_IJNSA_ILi2EEESC_SC_EEENS5_IJSC_NSA_ILi0EEESX_EEEEENS5_IJNS4_10UnderscoreES10_S10_EEEEENS4_13SM90_TMA_LOADENS4_14ComposedLayoutINS4_7SwizzleILi3ELi4ELi3EEENS4_18smem_ptr_flag_bitsILi16EEENSU_INS5_IJSB_SH_EEENS5_IJSH_SC_EEEEEEEvNS4_8identityENS4_23SM90_TMA_LOAD_MULTICASTES1C_vS1D_EENS_8epilogue10collective6detail29Sm90TmaWarpSpecializedAdapterINS1H_15DefaultEpilogueISJ_SK_SK_NS1G_6thread17LinearCombinationISJ_Li1EffLNS1L_9ScaleType4KindE0ELNS_15FloatRoundStyleE2ESJ_EENS1_15EpilogueDefaultEEEEEvvEEEEvNT_6ParamsE,"aw",@nobits
	.sectionflags	@""
	.align	16
	.zero		1024


//--------------------- .nv.shared.reserved.0     --------------------------
	.section	.nv.shared.reserved.0,"aw",@nobits
	.weak		__nv_reservedSMEM_offset_0_alias
	.size		__nv_reservedSMEM_offset_0_alias, 0, 0
	.other		__nv_reservedSMEM_offset_0_alias,@"STO_CUDA_RESERVED_SHARED STV_DEFAULT"
__nv_reservedSMEM_offset_0_alias:
	.zero		0


//--------------------- .nv.global                --------------------------
	.section	.nv.global,"aw",@nobits
.nv.global:
	.type		_ZN40_INTERNAL_75f2ae1f_4_k_cu_a285ebf7_343964cute1_E,@object
	.size		_ZN40_INTERNAL_75f2ae1f_4_k_cu_a285ebf7_343964cute1_E,(_ZN40_INTERNAL_75f2ae1f_4_k_cu_a285ebf7_343964cuda3std3__45__cpo6cbeginE - _ZN40_INTERNAL_75f2ae1f_4_k_cu_a285ebf7_343964cute1_E)
_ZN40_INTERNAL_75f2ae1f_4_k_cu_a285ebf7_343964cute1_E:
	.zero		1
	.type		_ZN40_INTERNAL_75f2ae1f_4_k_cu_a285ebf7_343964cuda3std3__45__cpo6cbeginE,@object
	.size		_ZN40_INTERNAL_75f2ae1f_4_k_cu_a285ebf7_343964cuda3std3__45__cpo6cbeginE,(_ZN40_INTERNAL_75f2ae1f_4_k_cu_a285ebf7_343964cuda3std3__48in_placeE - _ZN40_INTERNAL_75f2ae1f_4_k_cu_a285ebf7_343964cuda3std3__45__cpo6cbeginE)
_ZN40_INTERNAL_75f2ae1f_4_k_cu_a285ebf7_343964cuda3std3__45__cpo6cbeginE:
	.zero		1
	.type		_ZN40_INTERNAL_75f2ae1f_4_k_cu_a285ebf7_343964cuda3std3__48in_placeE,@object
	.size		_ZN40_INTERNAL_75f2ae1f_4_k_cu_a285ebf7_343964cuda3std3__48in_placeE,(_ZN40_INTERNAL_75f2ae1f_4_k_cu_a285ebf7_343964cuda3std6ranges3__45__cpo9iter_moveE - _ZN40_INTERNAL_75f2ae1f_4_k_cu_a285ebf7_343964cuda3std3__48in_placeE)
_ZN40_INTERNAL_75f2ae1f_4_k_cu_a285ebf7_343964cuda3std3__48in_placeE:
	.zero		1
	.type		_ZN40_INTERNAL_75f2ae1f_4_k_cu_a285ebf7_343964cuda3std6ranges3__45__cpo9iter_moveE,@object
	.size		_ZN40_INTERNAL_75f2ae1f_4_k_cu_a285ebf7_343964cuda3std6ranges3__45__cpo9iter_moveE,(_ZN40_INTERNAL_75f2ae1f_4_k_cu_a285ebf7_343964cuda3std3__45__cpo5beginE - _ZN40_INTERNAL_75f2ae1f_4_k_cu_a285ebf7_343964cuda3std6ranges3__45__cpo9iter_moveE)
_ZN40_INTERNAL_75f2ae1f_4_k_cu_a285ebf7_343964cuda3std6ranges3__45__cpo9iter_moveE:
	.zero		1
	.type		_ZN40_INTERNAL_75f2ae1f_4_k_cu_a285ebf7_343964cuda3std3__45__cpo5beginE,@object
	.size		_ZN40_INTERNAL_75f2ae1f_4_k_cu_a285ebf7_343964cuda3std3__45__cpo5beginE,(_ZN40_INTERNAL_75f2ae1f_4_k_cu_a285ebf7_343964cuda3std3__442_GLOBAL__N__75f2ae1f_4_k_cu_a285ebf7_343966ignoreE - _ZN40_INTERNAL_75f2ae1f_4_k_cu_a285ebf7_343964cuda3std3__45__cpo5beginE)
_ZN40_INTERNAL_75f2ae1f_4_k_cu_a285ebf7_343964cuda3std3__45__cpo5beginE:
	.zero		1
	.type		_ZN40_INTERNAL_75f2ae1f_4_k_cu_a285ebf7_343964cuda3std3__442_GLOBAL__N__75f2ae1f_4_k_cu_a285ebf7_343966ignoreE,@object
	.size		_ZN40_INTERNAL_75f2ae1f_4_k_cu_a285ebf7_343964cuda3std3__442_GLOBAL__N__75f2ae1f_4_k_cu_a285ebf7_343966ignoreE,(_ZN40_INTERNAL_75f2ae1f_4_k_cu_a285ebf7_343964cute7productE - _ZN40_INTERNAL_75f2ae1f_4_k_cu_a285ebf7_343964cuda3std3__442_GLOBAL__N__75f2ae1f_4_k_cu_a285ebf7_343966ignoreE)
_ZN40_INTERNAL_75f2ae1f_4_k_cu_a285ebf7_343964cuda3std3__442_GLOBAL__N__75f2ae1f_4_k_cu_a285ebf7_343966ignoreE:
	.zero		1
	.type		_ZN40_INTERNAL_75f2ae1f_4_k_cu_a285ebf7_343964cute7productE,@object
	.size		_ZN40_INTERNAL_75f2ae1f_4_k_cu_a285ebf7_343964cute7productE,(_ZN40_INTERNAL_75f2ae1f_4_k_cu_a285ebf7_343964cuda3std3__45__cpo3endE - _ZN40_INTERNAL_75f2ae1f_4_k_cu_a285ebf7_343964cute7productE)
_ZN40_INTERNAL_75f2ae1f_4_k_cu_a285ebf7_343964cute7productE:
	.zero		1
	.type		_ZN40_INTERNAL_75f2ae1f_4_k_cu_a285ebf7_343964cuda3std3__45__cpo3endE,@object
	.size		_ZN40_INTERNAL_75f2ae1f_4_k_cu_a285ebf7_343964cuda3std3__45__cpo3endE,(_ZN40_INTERNAL_75f2ae1f_4_k_cu_a285ebf7_343964cuda3std3__419piecewise_constructE - _ZN40_INTERNAL_75f2ae1f_4_k_cu_a285ebf7_343964cuda3std3__45__cpo3endE)
_ZN40_INTERNAL_75f2ae1f_4_k_cu_a285ebf7_343964cuda3std3__45__cpo3endE:
	.zero		1
	.type		_ZN40_INTERNAL_75f2ae1f_4_k_cu_a285ebf7_343964cuda3std3__419piecewise_constructE,@object
	.size		_ZN40_INTERNAL_75f2ae1f_4_k_cu_a285ebf7_343964cuda3std3__419piecewise_constructE,(_ZN40_INTERNAL_75f2ae1f_4_k_cu_a285ebf7_343964cuda3std3__45__cpo4cendE - _ZN40_INTERNAL_75f2ae1f_4_k_cu_a285ebf7_343964cuda3std3__419piecewise_constructE)
_ZN40_INTERNAL_75f2ae1f_4_k_cu_a285ebf7_343964cuda3std3__419piecewise_constructE:
	.zero		1
	.type		_ZN40_INTERNAL_75f2ae1f_4_k_cu_a285ebf7_343964cuda3std3__45__cpo4cendE,@object
	.size		_ZN40_INTERNAL_75f2ae1f_4_k_cu_a285ebf7_343964cuda3std3__45__cpo4cendE,(_ZN40_INTERNAL_75f2ae1f_4_k_cu_a285ebf7_343964cuda3std6ranges3__45__cpo4swapE - _ZN40_INTERNAL_75f2ae1f_4_k_cu_a285ebf7_343964cuda3std3__45__cpo4cendE)
_ZN40_INTERNAL_75f2ae1f_4_k_cu_a285ebf7_343964cuda3std3__45__cpo4cendE:
	.zero		1
	.type		_ZN40_INTERNAL_75f2ae1f_4_k_cu_a285ebf7_343964cuda3std6ranges3__45__cpo4swapE,@object
	.size		_ZN40_INTERNAL_75f2ae1f_4_k_cu_a285ebf7_343964cuda3std6ranges3__45__cpo4swapE,(.L_8 - _ZN40_INTERNAL_75f2ae1f_4_k_cu_a285ebf7_343964cuda3std6ranges3__45__cpo4swapE)
_ZN40_INTERNAL_75f2ae1f_4_k_cu_a285ebf7_343964cuda3std6ranges3__45__cpo4swapE:
	.zero		1
.L_8:


//--------------------- .nv.constant0._ZN7cutlass13device_kernelINS_4gemm6kernel13GemmUniversalIN4cute5tupleIJiiiiEEENS1_10collective13CollectiveMmaINS1_34MainloopSm90TmaGmmaWarpSpecializedILi5ENS5_IJNS4_1CILi8EEENSA_ILi1EEESC_EEENS1_35KernelTmaWarpSpecializedCooperativeEEENS5_IJNSA_ILi256EEENSA_ILi64EEESH_EEENS_6half_tENS5_IJlSC_lEEESJ_SK_NS4_8TiledMMAINS4_8MMA_AtomIJNS4_4SM904GMMA25MMA_64x64x16_F32F16F16_SSILNSO_5MajorE0ELSQ_0ELNSO_7ScaleInE1ELSR_1EEEEEENS4_6LayoutINS5_IJNSA_ILi2EEESC_SC_EEENS5_IJSC_NSA_ILi0EEESX_EEEEENS5_IJNS4_10UnderscoreES10_S10_EEEEENS4_13SM90_TMA_LOADENS4_14ComposedLayoutINS4_7SwizzleILi3ELi4ELi3EEENS4_18smem_ptr_flag_bitsILi16EEENSU_INS5_IJSB_SH_EEENS5_IJSH_SC_EEEEEEEvNS4_8identityENS4_23SM90_TMA_LOAD_MULTICASTES1C_vS1D_EENS_8epilogue10collective6detail29Sm90TmaWarpSpecializedAdapterINS1H_15DefaultEpilogueISJ_SK_SK_NS1G_6thread17LinearCombinationISJ_Li1EffLNS1L_9ScaleType4KindE0ELNS_15FloatRoundStyleE2ESJ_EENS1_15EpilogueDefaultEEEEEvvEEEEvNT_6ParamsE --------------------------
	.section	.nv.constant0._ZN7cutlass13device_kernelINS_4gemm6kernel13GemmUniversalIN4cute5tupleIJiiiiEEENS1_10collective13CollectiveMmaINS1_34MainloopSm90TmaGmmaWarpSpecializedILi5ENS5_IJNS4_1CILi8EEENSA_ILi1EEESC_EEENS1_35KernelTmaWarpSpecializedCooperativeEEENS5_IJNSA_ILi256EEENSA_ILi64EEESH_EEENS_6half_tENS5_IJlSC_lEEESJ_SK_NS4_8TiledMMAINS4_8MMA_AtomIJNS4_4SM904GMMA25MMA_64x64x16_F32F16F16_SSILNSO_5MajorE0ELSQ_0ELNSO_7ScaleInE1ELSR_1EEEEEENS4_6LayoutINS5_IJNSA_ILi2EEESC_SC_EEENS5_IJSC_NSA_ILi0EEESX_EEEEENS5_IJNS4_10UnderscoreES10_S10_EEEEENS4_13SM90_TMA_LOADENS4_14ComposedLayoutINS4_7SwizzleILi3ELi4ELi3EEENS4_18smem_ptr_flag_bitsILi16EEENSU_INS5_IJSB_SH_EEENS5_IJSH_SC_EEEEEEEvNS4_8identityENS4_23SM90_TMA_LOAD_MULTICASTES1C_vS1D_EENS_8epilogue10collective6detail29Sm90TmaWarpSpecializedAdapterINS1H_15DefaultEpilogueISJ_SK_SK_NS1G_6thread17LinearCombinationISJ_Li1EffLNS1L_9ScaleType4KindE0ELNS_15FloatRoundStyleE2ESJ_EENS1_15EpilogueDefaultEEEEEvvEEEEvNT_6ParamsE,"a",@progbits
	.sectionflags	@""
	.align	4
.nv.constant0._ZN7cutlass13device_kernelINS_4gemm6kernel13GemmUniversalIN4cute5tupleIJiiiiEEENS1_10collective13CollectiveMmaINS1_34MainloopSm90TmaGmmaWarpSpecializedILi5ENS5_IJNS4_1CILi8EEENSA_ILi1EEESC_EEENS1_35KernelTmaWarpSpecializedCooperativeEEENS5_IJNSA_ILi256EEENSA_ILi64EEESH_EEENS_6half_tENS5_IJlSC_lEEESJ_SK_NS4_8TiledMMAINS4_8MMA_AtomIJNS4_4SM904GMMA25MMA_64x64x16_F32F16F16_SSILNSO_5MajorE0ELSQ_0ELNSO_7ScaleInE1ELSR_1EEEEEENS4_6LayoutINS5_IJNSA_ILi2EEESC_SC_EEENS5_IJSC_NSA_ILi0EEESX_EEEEENS5_IJNS4_10UnderscoreES10_S10_EEEEENS4_13SM90_TMA_LOADENS4_14ComposedLayoutINS4_7SwizzleILi3ELi4ELi3EEENS4_18smem_ptr_flag_bitsILi16EEENSU_INS5_IJSB_SH_EEENS5_IJSH_SC_EEEEEEEvNS4_8identityENS4_23SM90_TMA_LOAD_MULTICASTES1C_vS1D_EENS_8epilogue10collective6detail29Sm90TmaWarpSpecializedAdapterINS1H_15DefaultEpilogueISJ_SK_SK_NS1G_6thread17LinearCombinationISJ_Li1EffLNS1L_9ScaleType4KindE0ELNS_15FloatRoundStyleE2ESJ_EENS1_15EpilogueDefaultEEEEEvvEEEEvNT_6ParamsE:
	.zero		1664


//--------------------- SYMBOLS --------------------------

	.type		.nv.reservedSmem.offset0,@object
	.size		.nv.reservedSmem.offset0,0x4
	.type		__assertfail,@function
